	.target	sm_90a

	.elftype	@"ET_EXEC"


//--------------------- .note.nv.tkinfo           --------------------------
	.section	.note.nv.tkinfo,"",@"SHT_NOTE"
	.sectionflags	@"SHF_NOTE_NV_TKINFO"
	.tkinfo
        /*0018*/ 	.word	0x00000002
        /*0030*/ 	.string	""
        /*0030*/ 	.string	"ptxas"
        /*0030*/ 	.string	"Cuda compilation tools, release 13.0, V13.0.88"
        /*0030*/ 	.string	"Build cuda_13.0.r13.0/compiler.36424714_0"
        /*0030*/ 	.string	"-v  -suppress-debug-info  -lineinfo  -arch sm_90a "



//--------------------- .note.nv.cuinfo           --------------------------
	.section	.note.nv.cuinfo,"",@"SHT_NOTE"
	.sectionflags	@"SHF_NOTE_NV_CUINFO"
        /*0018*/ 	.short	0x0002
        /*001a*/ 	.short	0x005a
        /*001c*/ 	.short	0x0082
	.zero		2


//--------------------- .nv.info                  --------------------------
	.section	.nv.info,"",@"SHT_CUDA_INFO"
	.align	4


	//----- nvinfo : EIATTR_REGCOUNT
	.align		4
        /*0000*/ 	.byte	0x04, 0x2f
        /*0002*/ 	.short	(.L_1 - .L_0)
	.align		4
.L_0:
        /*0004*/ 	.word	index@(gluon_mma)
        /*0008*/ 	.word	0x000000a8


	//----- nvinfo : EIATTR_FRAME_SIZE
	.align		4
.L_1:
        /*000c*/ 	.byte	0x04, 0x11
        /*000e*/ 	.short	(.L_3 - .L_2)
	.align		4
.L_2:
        /*0010*/ 	.word	index@(gluon_mma)
        /*0014*/ 	.word	0x00000000


	//----- nvinfo : EIATTR_MIN_STACK_SIZE
	.align		4
.L_3:
        /*0018*/ 	.byte	0x04, 0x12
        /*001a*/ 	.short	(.L_5 - .L_4)
	.align		4
.L_4:
        /*001c*/ 	.word	index@(gluon_mma)
        /*0020*/ 	.word	0x00000000
.L_5:


//--------------------- .nv.compat                --------------------------
	.section	.nv.compat,"",@"SHT_CUDA_COMPAT_INFO"
	.align	4
        /*0000*/ 	.byte	0x02, 0x09, 0x01, 0x00, 0x02, 0x02, 0x04, 0x00, 0x02, 0x05, 0x05, 0x00, 0x03, 0x07, 0x01, 0x01
        /*0010*/ 	.byte	0x02, 0x03, 0x00, 0x00, 0x02, 0x06, 0x01, 0x00, 0x04, 0x0b, 0x08, 0x00, 0x00, 0x00, 0x00, 0x00
        /*0020*/ 	.byte	0x00, 0x00, 0x00, 0x00


//--------------------- .nv.info.gluon_mma        --------------------------
	.section	.nv.info.gluon_mma,"",@"SHT_CUDA_INFO"
	.sectionflags	@""
	.align	4


	//----- nvinfo : EIATTR_CUDA_API_VERSION
	.align		4
        /*0000*/ 	.byte	0x04, 0x37
        /*0002*/ 	.short	(.L_7 - .L_6)
.L_6:
        /*0004*/ 	.word	0x00000082


	//----- nvinfo : EIATTR_KPARAM_INFO
	.align		4
.L_7:
        /*0008*/ 	.byte	0x04, 0x17
        /*000a*/ 	.short	(.L_9 - .L_8)
.L_8:
        /*000c*/ 	.word	0x00000000
        /*0010*/ 	.short	0x0004
        /*0012*/ 	.short	0x0020
        /*0014*/ 	.byte	0x00, 0xf4, 0x21, 0x00


	//----- nvinfo : EIATTR_KPARAM_INFO
	.align		4
.L_9:
        /*0018*/ 	.byte	0x04, 0x17
        /*001a*/ 	.short	(.L_11 - .L_10)
.L_10:
        /*001c*/ 	.word	0x00000000
        /*0020*/ 	.short	0x0003
        /*0022*/ 	.short	0x0018
        /*0024*/ 	.byte	0x00, 0xf4, 0x21, 0x00


	//----- nvinfo : EIATTR_KPARAM_INFO
	.align		4
.L_11:
        /*0028*/ 	.byte	0x04, 0x17
        /*002a*/ 	.short	(.L_13 - .L_12)
.L_12:
        /*002c*/ 	.word	0x00000000
        /*0030*/ 	.short	0x0002
        /*0032*/ 	.short	0x0010
        /*0034*/ 	.byte	0x00, 0xf4, 0x21, 0x00


	//----- nvinfo : EIATTR_KPARAM_INFO
	.align		4
.L_13:
        /*0038*/ 	.byte	0x04, 0x17
        /*003a*/ 	.short	(.L_15 - .L_14)
.L_14:
        /*003c*/ 	.word	0x00000000
        /*0040*/ 	.short	0x0001
        /*0042*/ 	.short	0x0008
        /*0044*/ 	.byte	0x00, 0xf4, 0x21, 0x00


	//----- nvinfo : EIATTR_KPARAM_INFO
	.align		4
.L_15:
        /*0048*/ 	.byte	0x04, 0x17
        /*004a*/ 	.short	(.L_17 - .L_16)
.L_16:
        /*004c*/ 	.word	0x00000000
        /*0050*/ 	.short	0x0000
        /*0052*/ 	.short	0x0000
        /*0054*/ 	.byte	0x00, 0xf4, 0x21, 0x00


	//----- nvinfo : EIATTR_SPARSE_MMA_MASK
	.align		4
.L_17:
        /*0058*/ 	.byte	0x03, 0x50
        /*005a*/ 	.short	0x0000


	//----- nvinfo : EIATTR_MAXREG_COUNT
	.align		4
        /*005c*/ 	.byte	0x03, 0x1b
        /*005e*/ 	.short	0x00ff


	//----- nvinfo : EIATTR_NUM_BARRIERS
	.align		4
        /*0060*/ 	.byte	0x02, 0x4c
        /*0062*/ 	.byte	0x01
	.zero		1


	//----- nvinfo : EIATTR_MERCURY_ISA_VERSION
	.align		4
        /*0064*/ 	.byte	0x03, 0x5f
        /*0066*/ 	.short	0x0101


	//----- nvinfo : EIATTR_EXIT_INSTR_OFFSETS
	.align		4
        /*0068*/ 	.byte	0x04, 0x1c
        /*006a*/ 	.short	(.L_19 - .L_18)


	//   ....[0]....
.L_18:
        /*006c*/ 	.word	0x00004060


	//----- nvinfo : EIATTR_REQNTID
	.align		4
.L_19:
        /*0070*/ 	.byte	0x04, 0x10
        /*0072*/ 	.short	(.L_21 - .L_20)
.L_20:
        /*0074*/ 	.word	0x00000080
        /*0078*/ 	.word	0x00000001
        /*007c*/ 	.word	0x00000001


	//----- nvinfo : EIATTR_CBANK_PARAM_SIZE
	.align		4
.L_21:
        /*0080*/ 	.byte	0x03, 0x19
        /*0082*/ 	.short	0x0028


	//----- nvinfo : EIATTR_PARAM_CBANK
	.align		4
        /*0084*/ 	.byte	0x04, 0x0a
        /*0086*/ 	.short	(.L_23 - .L_22)
	.align		4
.L_22:
        /*0088*/ 	.word	index@(.nv.constant0.gluon_mma)
        /*008c*/ 	.short	0x0210
        /*008e*/ 	.short	0x0028


	//----- nvinfo : EIATTR_SW_WAR
	.align		4
.L_23:
        /*0090*/ 	.byte	0x04, 0x36
        /*0092*/ 	.short	(.L_25 - .L_24)
.L_24:
        /*0094*/ 	.word	0x00000008
.L_25:


//--------------------- .nv.callgraph             --------------------------
	.section	.nv.callgraph,"",@"SHT_CUDA_CALLGRAPH"
	.align	4
	.sectionentsize	8
	.align		4
        /*0000*/ 	.word	0x00000000
	.align		4
        /*0004*/ 	.word	0xffffffff
	.align		4
        /*0008*/ 	.word	0x00000000
	.align		4
        /*000c*/ 	.word	0xfffffffe
	.align		4
        /*0010*/ 	.word	0x00000000
	.align		4
        /*0014*/ 	.word	0xfffffffd
	.align		4
        /*0018*/ 	.word	0x00000000
	.align		4
        /*001c*/ 	.word	0xfffffffc


//--------------------- .text.gluon_mma           --------------------------
	.section	.text.gluon_mma,"ax",@progbits
	.align	128
        .global         gluon_mma
        .type           gluon_mma,@function
        .size           gluon_mma,(.L_x_1 - gluon_mma)
        .other          gluon_mma,@"STO_CUDA_ENTRY STV_DEFAULT"
gluon_mma:
.text.gluon_mma:
[----:B------:R-:W-:Y:S01]  /*0000*/  LDC R1, c[0x0][0x28] ;  /* 0x00000a00ff017b82 */ /* 0x000fe20000000800 */
[----:B------:R-:W0:Y:S07]  /*0010*/  S2R R18, SR_TID.X ;  /* 0x0000000000127919 */ /* 0x000e2e0000002100 */
[----:B------:R-:W1:Y:S01]  /*0020*/  LDC.64 R48, c[0x0][0x210] ;  /* 0x00008400ff307b82 */ /* 0x000e620000000a00 */
[----:B------:R-:W-:Y:S01]  /*0030*/  ULDC.64 UR10, c[0x0][0x208] ;  /* 0x00008200000a7ab9 */ /* 0x000fe20000000a00 */
[----:B0-----:R-:W-:-:S02]  /*0040*/  SHF.R.U32.HI R106, RZ, 0x5, R18 ;  /* 0x00000005ff6a7819 */ /* 0x001fc40000011612 */
[----:B------:R-:W-:Y:S02]  /*0050*/  LOP3.LUT R17, R18, 0x60, RZ, 0xc0, !PT ;  /* 0x0000006012117812 */ /* 0x000fe400078ec0ff */
[----:B------:R-:W-:Y:S02]  /*0060*/  SGXT.U32 R106, R106, 0x2 ;  /* 0x000000026a6a781a */ /* 0x000fe40000000000 */
[CC--:B-1----:R-:W-:Y:S01]  /*0070*/  LEA R2, P0, R17.reuse, R48.reuse, 0x3 ;  /* 0x0000003011027211 */ /* 0x0c2fe200078018ff */
[----:B------:R-:W-:Y:S01]  /*0080*/  IMAD.SHL.U32 R57, R17, 0x4, RZ ;  /* 0x0000000411397824 */ /* 0x000fe200078e00ff */
[C---:B------:R-:W-:Y:S02]  /*0090*/  LOP3.LUT R68, R106.reuse, 0x4, RZ, 0xfc, !PT ;  /* 0x000000046a447812 */ /* 0x040fe400078efcff */
[----:B------:R-:W-:Y:S02]  /*00a0*/  LOP3.LUT R67, R106, 0x8, RZ, 0xfc, !PT ;  /* 0x000000086a437812 */ /* 0x000fe400078efcff */
[----:B------:R-:W-:Y:S01]  /*00b0*/  LEA.HI.X R3, R57, R49, RZ, 0x1, P0 ;  /* 0x0000003139037211 */ /* 0x000fe200000f0cff */
[----:B------:R-:W-:Y:S01]  /*00c0*/  IMAD.SHL.U32 R0, R68, 0x80, RZ ;  /* 0x0000008044007824 */ /* 0x000fe200078e00ff */
[----:B------:R-:W-:Y:S01]  /*00d0*/  LOP3.LUT R18, R18, 0x1f, RZ, 0xc0, !PT ;  /* 0x0000001f12127812 */ /* 0x000fe200078ec0ff */
[----:B------:R-:W-:Y:S01]  /*00e0*/  IMAD.SHL.U32 R8, R67, 0x80, RZ ;  /* 0x0000008043087824 */ /* 0x000fe200078e00ff */
[----:B------:R-:W-:-:S02]  /*00f0*/  LEA R4, P0, R68, R48, 0x8 ;  /* 0x0000003044047211 */ /* 0x000fc400078040ff */
[----:B------:R-:W-:Y:S01]  /*0100*/  LEA R6, P1, R67, R48, 0x8 ;  /* 0x0000003043067211 */ /* 0x000fe200078240ff */
[----:B------:R-:W-:Y:S01]  /*0110*/  IMAD.WIDE.U32 R2, R18, 0x2, R2 ;  /* 0x0000000212027825 */ /* 0x000fe200078e0002 */
[----:B------:R-:W-:Y:S02]  /*0120*/  LOP3.LUT R66, R106, 0xc, RZ, 0xfc, !PT ;  /* 0x0000000c6a427812 */ /* 0x000fe400078efcff */
[-C--:B------:R-:W-:Y:S02]  /*0130*/  LEA.HI.X R5, R0, R49.reuse, RZ, 0x1, P0 ;  /* 0x0000003100057211 */ /* 0x080fe400000f0cff */
[----:B------:R-:W-:Y:S01]  /*0140*/  LEA.HI.X R7, R8, R49, RZ, 0x1, P1 ;  /* 0x0000003108077211 */ /* 0x000fe200008f0cff */
[----:B------:R-:W2:Y:S01]  /*0150*/  LDG.E.U16 R56, desc[UR10][R2.64] ;  /* 0x0000000a02387981 */ /* 0x000ea2000c1e1500 */
[----:B------:R-:W-:Y:S01]  /*0160*/  IMAD.SHL.U32 R0, R66, 0x80, RZ ;  /* 0x0000008042007824 */ /* 0x000fe200078e00ff */
[----:B------:R-:W-:Y:S01]  /*0170*/  LOP3.LUT R65, R106, 0x10, RZ, 0xfc, !PT ;  /* 0x000000106a417812 */ /* 0x000fe200078efcff */
[----:B------:R-:W-:Y:S01]  /*0180*/  IMAD.WIDE.U32 R4, R18, 0x2, R4 ;  /* 0x0000000212047825 */ /* 0x000fe200078e0004 */
[----:B------:R-:W3:Y:S01]  /*0190*/  LDG.E.U16 R61, desc[UR10][R2.64+0x40] ;  /* 0x0000400a023d7981 */ /* 0x000ee2000c1e1500 */
[----:B------:R-:W-:-:S02]  /*01a0*/  LOP3.LUT R64, R106, 0x14, RZ, 0xfc, !PT ;  /* 0x000000146a407812 */ /* 0x000fc400078efcff */
[----:B------:R-:W-:Y:S01]  /*01b0*/  IMAD.WIDE.U32 R6, R18, 0x2, R6 ;  /* 0x0000000212067825 */ /* 0x000fe200078e0006 */
[----:B------:R-:W4:Y:S04]  /*01c0*/  LDG.E.U16 R60, desc[UR10][R2.64+0x80] ;  /* 0x0000800a023c7981 */ /* 0x000f28000c1e1500 */
[----:B------:R0:W5:Y:S01]  /*01d0*/  LDG.E.U16 R96, desc[UR10][R2.64+0xc0] ;  /* 0x0000c00a02607981 */ /* 0x000162000c1e1500 */
[----:B------:R-:W-:Y:S01]  /*01e0*/  LOP3.LUT R62, R106, 0x18, RZ, 0xfc, !PT ;  /* 0x000000186a3e7812 */ /* 0x000fe200078efcff */
[----:B------:R-:W-:Y:S02]  /*01f0*/  IMAD.SHL.U32 R8, R65, 0x80, RZ ;  /* 0x0000008041087824 */ /* 0x000fe400078e00ff */
[----:B------:R-:W5:Y:S04]  /*0200*/  LDG.E.U16 R98, desc[UR10][R4.64] ;  /* 0x0000000a04627981 */ /* 0x000f68000c1e1500 */
[----:B------:R-:W5:Y:S01]  /*0210*/  LDG.E.U16 R97, desc[UR10][R4.64+0x40] ;  /* 0x0000400a04617981 */ /* 0x000f62000c1e1500 */
[----:B0-----:R-:W-:-:S03]  /*0220*/  LEA R2, P0, R66, R48, 0x8 ;  /* 0x0000003042027211 */ /* 0x001fc600078040ff */
[----:B------:R-:W5:Y:S01]  /*0230*/  LDG.E.U16 R95, desc[UR10][R4.64+0x80] ;  /* 0x0000800a045f7981 */ /* 0x000f62000c1e1500 */
[----:B------:R-:W-:Y:S01]  /*0240*/  LEA.HI.X R3, R0, R49, RZ, 0x1, P0 ;  /* 0x0000003100037211 */ /* 0x000fe200000f0cff */
[----:B------:R-:W-:Y:S02]  /*0250*/  IMAD.SHL.U32 R0, R64, 0x80, RZ ;  /* 0x0000008040007824 */ /* 0x000fe400078e00ff */
[----:B------:R0:W5:Y:S04]  /*0260*/  LDG.E.U16 R161, desc[UR10][R4.64+0xc0] ;  /* 0x0000c00a04a17981 */ /* 0x000168000c1e1500 */
[----:B------:R-:W5:Y:S04]  /*0270*/  LDG.E.U16 R160, desc[UR10][R6.64] ;  /* 0x0000000a06a07981 */ /* 0x000f68000c1e1500 */
[----:B------:R-:W5:Y:S01]  /*0280*/  LDG.E.U16 R159, desc[UR10][R6.64+0x40] ;  /* 0x0000400a069f7981 */ /* 0x000f62000c1e1500 */
[----:B0-----:R-:W-:-:S03]  /*0290*/  LEA R4, P1, R65, R48, 0x8 ;  /* 0x0000003041047211 */ /* 0x001fc600078240ff */
[----:B------:R-:W5:Y:S04]  /*02a0*/  LDG.E.U16 R158, desc[UR10][R6.64+0x80] ;  /* 0x0000800a069e7981 */ /* 0x000f68000c1e1500 */
[----:B------:R0:W5:Y:S01]  /*02b0*/  LDG.E.U16 R157, desc[UR10][R6.64+0xc0] ;  /* 0x0000c00a069d7981 */ /* 0x000162000c1e1500 */
[----:B------:R-:W-:Y:S01]  /*02c0*/  IMAD.SHL.U32 R12, R62, 0x80, RZ ;  /* 0x000000803e0c7824 */ /* 0x000fe200078e00ff */
[-C--:B------:R-:W-:Y:S01]  /*02d0*/  LEA.HI.X R5, R8, R49.reuse, RZ, 0x1, P1 ;  /* 0x0000003108057211 */ /* 0x080fe200008f0cff */
[----:B------:R-:W-:Y:S01]  /*02e0*/  IMAD.WIDE.U32 R2, R18, 0x2, R2 ;  /* 0x0000000212027825 */ /* 0x000fe200078e0002 */
[-C--:B------:R-:W-:Y:S02]  /*02f0*/  LEA R10, P1, R62, R48.reuse, 0x8 ;  /* 0x000000303e0a7211 */ /* 0x080fe400078240ff */
[----:B------:R-:W-:Y:S01]  /*0300*/  LOP3.LUT R63, R106, 0x1c, RZ, 0xfc, !PT ;  /* 0x0000001c6a3f7812 */ /* 0x000fe200078efcff */
[----:B------:R-:W-:Y:S01]  /*0310*/  IMAD.WIDE.U32 R4, R18, 0x2, R4 ;  /* 0x0000000212047825 */ /* 0x000fe200078e0004 */
[----:B0-----:R-:W-:Y:S01]  /*0320*/  LEA R6, P0, R64, R48, 0x8 ;  /* 0x0000003040067211 */ /* 0x001fe200078040ff */
[----:B------:R-:W5:Y:S03]  /*0330*/  LDG.E.U16 R156, desc[UR10][R2.64] ;  /* 0x0000000a029c7981 */ /* 0x000f66000c1e1500 */
[-C--:B------:R-:W-:Y:S01]  /*0340*/  LEA.HI.X R7, R0, R49.reuse, RZ, 0x1, P0 ;  /* 0x0000003100077211 */ /* 0x080fe200000f0cff */
[----:B------:R-:W5:Y:S01]  /*0350*/  LDG.E.U16 R155, desc[UR10][R2.64+0x40] ;  /* 0x0000400a029b7981 */ /* 0x000f62000c1e1500 */
[----:B------:R-:W-:-:S02]  /*0360*/  LEA.HI.X R11, R12, R49, RZ, 0x1, P1 ;  /* 0x000000310c0b7211 */ /* 0x000fc400008f0cff */
[----:B------:R-:W-:Y:S01]  /*0370*/  LOP3.LUT R9, R106, 0x20, RZ, 0xfc, !PT ;  /* 0x000000206a097812 */ /* 0x000fe200078efcff */
[----:B------:R-:W-:Y:S01]  /*0380*/  IMAD.WIDE.U32 R6, R18, 0x2, R6 ;  /* 0x0000000212067825 */ /* 0x000fe200078e0006 */
[----:B------:R-:W5:Y:S01]  /*0390*/  LDG.E.U16 R154, desc[UR10][R2.64+0x80] ;  /* 0x0000800a029a7981 */ /* 0x000f62000c1e1500 */
[----:B------:R-:W-:Y:S02]  /*03a0*/  LOP3.LUT R14, R106, 0x24, RZ, 0xfc, !PT ;  /* 0x000000246a0e7812 */ /* 0x000fe400078efcff */
[----:B------:R-:W-:Y:S01]  /*03b0*/  IMAD.SHL.U32 R0, R63, 0x80, RZ ;  /* 0x000000803f007824 */ /* 0x000fe200078e00ff */
[----:B------:R0:W5:Y:S01]  /*03c0*/  LDG.E.U16 R153, desc[UR10][R2.64+0xc0] ;  /* 0x0000c00a02997981 */ /* 0x000162000c1e1500 */
[----:B------:R-:W-:-:S03]  /*03d0*/  IMAD.WIDE.U32 R10, R18, 0x2, R10 ;  /* 0x00000002120a7825 */ /* 0x000fc600078e000a */
[----:B------:R-:W5:Y:S04]  /*03e0*/  LDG.E.U16 R148, desc[UR10][R6.64] ;  /* 0x0000000a06947981 */ /* 0x000f68000c1e1500 */
[----:B------:R-:W5:Y:S01]  /*03f0*/  LDG.E.U16 R147, desc[UR10][R6.64+0x40] ;  /* 0x0000400a06937981 */ /* 0x000f62000c1e1500 */
[----:B0-----:R-:W-:-:S03]  /*0400*/  LEA R2, P0, R63, R48, 0x8 ;  /* 0x000000303f027211 */ /* 0x001fc600078040ff */
[----:B------:R-:W5:Y:S04]  /*0410*/  LDG.E.U16 R146, desc[UR10][R6.64+0x80] ;  /* 0x0000800a06927981 */ /* 0x000f68000c1e1500 */
[----:B------:R0:W5:Y:S01]  /*0420*/  LDG.E.U16 R145, desc[UR10][R6.64+0xc0] ;  /* 0x0000c00a06917981 */ /* 0x000162000c1e1500 */
[----:B------:R-:W-:-:S03]  /*0430*/  LEA.HI.X R3, R0, R49, RZ, 0x1, P0 ;  /* 0x0000003100037211 */ /* 0x000fc600000f0cff */
[----:B------:R-:W5:Y:S04]  /*0440*/  LDG.E.U16 R152, desc[UR10][R4.64] ;  /* 0x0000000a04987981 */ /* 0x000f68000c1e1500 */
[----:B------:R-:W5:Y:S01]  /*0450*/  LDG.E.U16 R151, desc[UR10][R4.64+0x40] ;  /* 0x0000400a04977981 */ /* 0x000f62000c1e1500 */
[----:B0-----:R-:W-:-:S03]  /*0460*/  IMAD.SHL.U32 R6, R9, 0x80, RZ ;  /* 0x0000008009067824 */ /* 0x001fc600078e00ff */
[----:B------:R-:W5:Y:S04]  /*0470*/  LDG.E.U16 R150, desc[UR10][R4.64+0x80] ;  /* 0x0000800a04967981 */ /* 0x000f68000c1e1500 */
[----:B------:R0:W5:Y:S01]  /*0480*/  LDG.E.U16 R149, desc[UR10][R4.64+0xc0] ;  /* 0x0000c00a04957981 */ /* 0x000162000c1e1500 */
[----:B------:R-:W-:Y:S01]  /*0490*/  IMAD.SHL.U32 R0, R14, 0x80, RZ ;  /* 0x000000800e007824 */ /* 0x000fe200078e00ff */
[----:B------:R-:W-:Y:S02]  /*04a0*/  LOP3.LUT R13, R106, 0x28, RZ, 0xfc, !PT ;  /* 0x000000286a0d7812 */ /* 0x000fe400078efcff */
[----:B------:R-:W5:Y:S04]  /*04b0*/  LDG.E.U16 R144, desc[UR10][R10.64] ;  /* 0x0000000a0a907981 */ /* 0x000f68000c1e1500 */
[----:B------:R-:W5:Y:S01]  /*04c0*/  LDG.E.U16 R143, desc[UR10][R10.64+0x40] ;  /* 0x0000400a0a8f7981 */ /* 0x000f62000c1e1500 */
[----:B0-----:R-:W-:-:S03]  /*04d0*/  LEA R4, P1, R9, R48, 0x8 ;  /* 0x0000003009047211 */ /* 0x001fc600078240ff */
[----:B------:R-:W5:Y:S01]  /*04e0*/  LDG.E.U16 R142, desc[UR10][R10.64+0x80] ;  /* 0x0000800a0a8e7981 */ /* 0x000f62000c1e1500 */
[----:B------:R-:W-:-:S03]  /*04f0*/  LEA.HI.X R5, R6, R49, RZ, 0x1, P1 ;  /* 0x0000003106057211 */ /* 0x000fc600008f0cff */
[----:B------:R0:W5:Y:S01]  /*0500*/  LDG.E.U16 R141, desc[UR10][R10.64+0xc0] ;  /* 0x0000c00a0a8d7981 */ /* 0x000162000c1e1500 */
[C---:B------:R-:W-:Y:S01]  /*0510*/  IMAD.SHL.U32 R8, R13.reuse, 0x80, RZ ;  /* 0x000000800d087824 */ /* 0x040fe200078e00ff */
[----:B------:R-:W-:Y:S01]  /*0520*/  LOP3.LUT R16, R106, 0x2c, RZ, 0xfc, !PT ;  /* 0x0000002c6a107812 */ /* 0x000fe200078efcff */
[----:B------:R-:W-:Y:S01]  /*0530*/  IMAD.WIDE.U32 R2, R18, 0x2, R2 ;  /* 0x0000000212027825 */ /* 0x000fe200078e0002 */
[----:B------:R-:W-:Y:S02]  /*0540*/  LOP3.LUT R12, R106, 0x30, RZ, 0xfc, !PT ;  /* 0x000000306a0c7812 */ /* 0x000fe400078efcff */
[-C--:B------:R-:W-:Y:S01]  /*0550*/  LEA R20, P1, R13, R48.reuse, 0x8 ;  /* 0x000000300d147211 */ /* 0x080fe200078240ff */
[----:B------:R-:W-:Y:S01]  /*0560*/  IMAD.WIDE.U32 R4, R18, 0x2, R4 ;  /* 0x0000000212047825 */ /* 0x000fe200078e0004 */
[----:B------:R-:W5:Y:S01]  /*0570*/  LDG.E.U16 R140, desc[UR10][R2.64] ;  /* 0x0000000a028c7981 */ /* 0x000f62000c1e1500 */
[----:B0-----:R-:W-:Y:S02]  /*0580*/  LEA R10, P0, R14, R48, 0x8 ;  /* 0x000000300e0a7211 */ /* 0x001fe400078040ff */
[----:B------:R-:W-:Y:S01]  /*0590*/  IMAD.SHL.U32 R6, R12, 0x80, RZ ;  /* 0x000000800c067824 */ /* 0x000fe200078e00ff */
[----:B------:R-:W5:Y:S01]  /*05a0*/  LDG.E.U16 R139, desc[UR10][R2.64+0x40] ;  /* 0x0000400a028b7981 */ /* 0x000f62000c1e1500 */
[----:B------:R-:W-:Y:S01]  /*05b0*/  LEA.HI.X R11, R0, R49, RZ, 0x1, P0 ;  /* 0x00000031000b7211 */ /* 0x000fe200000f0cff */
[----:B------:R-:W-:-:S02]  /*05c0*/  IMAD.SHL.U32 R0, R16, 0x80, RZ ;  /* 0x0000008010007824 */ /* 0x000fc400078e00ff */
[----:B------:R-:W5:Y:S01]  /*05d0*/  LDG.E.U16 R138, desc[UR10][R2.64+0x80] ;  /* 0x0000800a028a7981 */ /* 0x000f62000c1e1500 */
[----:B------:R-:W-:Y:S01]  /*05e0*/  LEA.HI.X R21, R8, R49, RZ, 0x1, P1 ;  /* 0x0000003108157211 */ /* 0x000fe200008f0cff */
[----:B------:R-:W-:Y:S02]  /*05f0*/  IMAD.WIDE.U32 R10, R18, 0x2, R10 ;  /* 0x00000002120a7825 */ /* 0x000fe400078e000a */
[----:B------:R0:W5:Y:S01]  /*0600*/  LDG.E.U16 R137, desc[UR10][R2.64+0xc0] ;  /* 0x0000c00a02897981 */ /* 0x000162000c1e1500 */
[----:B------:R-:W-:-:S03]  /*0610*/  LOP3.LUT R7, R106, 0x38, RZ, 0xfc, !PT ;  /* 0x000000386a077812 */ /* 0x000fc600078efcff */
[----:B------:R-:W5:Y:S04]  /*0620*/  LDG.E.U16 R136, desc[UR10][R4.64] ;  /* 0x0000000a04887981 */ /* 0x000f68000c1e1500 */
[----:B------:R-:W5:Y:S01]  /*0630*/  LDG.E.U16 R135, desc[UR10][R4.64+0x40] ;  /* 0x0000400a04877981 */ /* 0x000f62000c1e1500 */
[----:B0-----:R-:W-:-:S03]  /*0640*/  LEA R2, P0, R16, R48, 0x8 ;  /* 0x0000003010027211 */ /* 0x001fc600078040ff */
[----:B------:R-:W5:Y:S04]  /*0650*/  LDG.E.U16 R134, desc[UR10][R4.64+0x80] ;  /* 0x0000800a04867981 */ /* 0x000f68000c1e1500 */
[----:B------:R0:W5:Y:S01]  /*0660*/  LDG.E.U16 R133, desc[UR10][R4.64+0xc0] ;  /* 0x0000c00a04857981 */ /* 0x000162000c1e1500 */
[----:B------:R-:W-:Y:S01]  /*0670*/  IMAD.WIDE.U32 R20, R18, 0x2, R20 ;  /* 0x0000000212147825 */ /* 0x000fe200078e0014 */
[----:B------:R-:W-:Y:S02]  /*0680*/  LOP3.LUT R8, R106, 0x34, RZ, 0xfc, !PT ;  /* 0x000000346a087812 */ /* 0x000fe400078efcff */
[----:B------:R-:W5:Y:S01]  /*0690*/  LDG.E.U16 R132, desc[UR10][R10.64] ;  /* 0x0000000a0a847981 */ /* 0x000f62000c1e1500 */
[----:B------:R-:W-:-:S03]  /*06a0*/  LEA.HI.X R3, R0, R49, RZ, 0x1, P0 ;  /* 0x0000003100037211 */ /* 0x000fc600000f0cff */
[----:B------:R-:W5:Y:S01]  /*06b0*/  LDG.E.U16 R131, desc[UR10][R10.64+0x40] ;  /* 0x0000400a0a837981 */ /* 0x000f62000c1e1500 */
[----:B0-----:R-:W-:-:S03]  /*06c0*/  LEA R4, P1, R12, R48, 0x8 ;  /* 0x000000300c047211 */ /* 0x001fc600078240ff */
[----:B------:R-:W5:Y:S01]  /*06d0*/  LDG.E.U16 R130, desc[UR10][R10.64+0x80] ;  /* 0x0000800a0a827981 */ /* 0x000f62000c1e1500 */
[----:B------:R-:W-:-:S03]  /*06e0*/  LEA.HI.X R5, R6, R49, RZ, 0x1, P1 ;  /* 0x0000003106057211 */ /* 0x000fc600008f0cff */
[----:B------:R0:W5:Y:S01]  /*06f0*/  LDG.E.U16 R129, desc[UR10][R10.64+0xc0] ;  /* 0x0000c00a0a817981 */ /* 0x000162000c1e1500 */
[----:B------:R-:W-:Y:S01]  /*0700*/  LEA R22, P1, R7, R48, 0x8 ;  /* 0x0000003007167211 */ /* 0x000fe200078240ff */
[----:B------:R-:W-:Y:S02]  /*0710*/  IMAD.SHL.U32 R0, R8, 0x80, RZ ;  /* 0x0000008008007824 */ /* 0x000fe400078e00ff */
[----:B------:R-:W5:Y:S01]  /*0720*/  LDG.E.U16 R128, desc[UR10][R20.64] ;  /* 0x0000000a14807981 */ /* 0x000f62000c1e1500 */
[----:B------:R-:W-:-:S03]  /*0730*/  IMAD.WIDE.U32 R2, R18, 0x2, R2 ;  /* 0x0000000212027825 */ /* 0x000fc600078e0002 */
[----:B------:R-:W5:Y:S01]  /*0740*/  LDG.E.U16 R127, desc[UR10][R20.64+0x40] ;  /* 0x0000400a147f7981 */ /* 0x000f62000c1e1500 */
[----:B0-----:R-:W-:-:S03]  /*0750*/  IMAD.SHL.U32 R10, R7, 0x80, RZ ;  /* 0x00000080070a7824 */ /* 0x001fc600078e00ff */
[----:B------:R-:W5:Y:S01]  /*0760*/  LDG.E.U16 R126, desc[UR10][R20.64+0x80] ;  /* 0x0000800a147e7981 */ /* 0x000f62000c1e1500 */
[----:B------:R-:W-:Y:S01]  /*0770*/  IMAD.WIDE.U32 R4, R18, 0x2, R4 ;  /* 0x0000000212047825 */ /* 0x000fe200078e0004 */
[----:B------:R-:W-:Y:S02]  /*0780*/  LEA.HI.X R23, R10, R49, RZ, 0x1, P1 ;  /* 0x000000310a177211 */ /* 0x000fe400008f0cff */
[----:B------:R0:W5:Y:S01]  /*0790*/  LDG.E.U16 R125, desc[UR10][R20.64+0xc0] ;  /* 0x0000c00a147d7981 */ /* 0x000162000c1e1500 */
[----:B------:R-:W-:-:S03]  /*07a0*/  LOP3.LUT R10, R106, 0x3c, RZ, 0xfc, !PT ;  /* 0x0000003c6a0a7812 */ /* 0x000fc600078efcff */
[----:B------:R-:W5:Y:S04]  /*07b0*/  LDG.E.U16 R124, desc[UR10][R2.64] ;  /* 0x0000000a027c7981 */ /* 0x000f68000c1e1500 */
[----:B------:R-:W5:Y:S01]  /*07c0*/  LDG.E.U16 R123, desc[UR10][R2.64+0x40] ;  /* 0x0000400a027b7981 */ /* 0x000f62000c1e1500 */
[----:B0-----:R-:W-:-:S03]  /*07d0*/  LEA R20, P0, R8, R48, 0x8 ;  /* 0x0000003008147211 */ /* 0x001fc600078040ff */
[----:B------:R-:W5:Y:S01]  /*07e0*/  LDG.E.U16 R122, desc[UR10][R2.64+0x80] ;  /* 0x0000800a027a7981 */ /* 0x000f62000c1e1500 */
[----:B------:R-:W-:-:S03]  /*07f0*/  LEA.HI.X R21, R0, R49, RZ, 0x1, P0 ;  /* 0x0000003100157211 */ /* 0x000fc600000f0cff */
[----:B------:R0:W5:Y:S01]  /*0800*/  LDG.E.U16 R121, desc[UR10][R2.64+0xc0] ;  /* 0x0000c00a02797981 */ /* 0x000162000c1e1500 */
[----:B------:R-:W-:-:S03]  /*0810*/  LOP3.LUT R0, R106, 0x40, RZ, 0xfc, !PT ;  /* 0x000000406a007812 */ /* 0x000fc600078efcff */
[----:B------:R-:W5:Y:S04]  /*0820*/  LDG.E.U16 R120, desc[UR10][R4.64] ;  /* 0x0000000a04787981 */ /* 0x000f68000c1e1500 */
[----:B------:R-:W5:Y:S01]  /*0830*/  LDG.E.U16 R119, desc[UR10][R4.64+0x40] ;  /* 0x0000400a04777981 */ /* 0x000f62000c1e1500 */
[----:B0-----:R-:W-:Y:S01]  /*0840*/  IMAD.SHL.U32 R2, R10, 0x80, RZ ;  /* 0x000000800a027824 */ /* 0x001fe200078e00ff */
[----:B------:R-:W-:Y:S02]  /*0850*/  LOP3.LUT R3, R106, 0x44, RZ, 0xfc, !PT ;  /* 0x000000446a037812 */ /* 0x000fe400078efcff */
[----:B------:R-:W5:Y:S04]  /*0860*/  LDG.E.U16 R118, desc[UR10][R4.64+0x80] ;  /* 0x0000800a04767981 */ /* 0x000f68000c1e1500 */
[----:B------:R0:W5:Y:S01]  /*0870*/  LDG.E.U16 R117, desc[UR10][R4.64+0xc0] ;  /* 0x0000c00a04757981 */ /* 0x000162000c1e1500 */
[----:B------:R-:W-:Y:S01]  /*0880*/  IMAD.WIDE.U32 R20, R18, 0x2, R20 ;  /* 0x0000000212147825 */ /* 0x000fe200078e0014 */
[----:B------:R-:W-:-:S02]  /*0890*/  LOP3.LUT R19, R106, 0x48, RZ, 0xfc, !PT ;  /* 0x000000486a137812 */ /* 0x000fc400078efcff */
[CC--:B------:R-:W-:Y:S01]  /*08a0*/  LEA R72, P1, R0.reuse, R48.reuse, 0x8 ;  /* 0x0000003000487211 */ /* 0x0c0fe200078240ff */
[----:B------:R-:W-:Y:S01]  /*08b0*/  IMAD.SHL.U32 R6, R0, 0x80, RZ ;  /* 0x0000008000067824 */ /* 0x000fe200078e00ff */
[----:B------:R-:W5:Y:S01]  /*08c0*/  LDG.E.U16 R116, desc[UR10][R20.64] ;  /* 0x0000000a14747981 */ /* 0x000f62000c1e1500 */
[----:B0-----:R-:W-:-:S03]  /*08d0*/  LEA R4, P0, R10, R48, 0x8 ;  /* 0x000000300a047211 */ /* 0x001fc600078040ff */
[----:B------:R-:W5:Y:S01]  /*08e0*/  LDG.E.U16 R115, desc[UR10][R20.64+0x40] ;  /* 0x0000400a14737981 */ /* 0x000f62000c1e1500 */
[-C--:B------:R-:W-:Y:S01]  /*08f0*/  LEA.HI.X R5, R2, R49.reuse, RZ, 0x1, P0 ;  /* 0x0000003102057211 */ /* 0x080fe200000f0cff */
[C---:B------:R-:W-:Y:S01]  /*0900*/  IMAD.SHL.U32 R2, R3.reuse, 0x80, RZ ;  /* 0x0000008003027824 */ /* 0x040fe200078e00ff */
[-C--:B------:R-:W-:Y:S01]  /*0910*/  LEA R76, P0, R3, R48.reuse, 0x8 ;  /* 0x00000030034c7211 */ /* 0x080fe200078040ff */
[----:B------:R-:W5:Y:S01]  /*0920*/  LDG.E.U16 R114, desc[UR10][R20.64+0x80] ;  /* 0x0000800a14727981 */ /* 0x000f62000c1e1500 */
[-C--:B------:R-:W-:Y:S02]  /*0930*/  LEA.HI.X R73, R6, R49.reuse, RZ, 0x1, P1 ;  /* 0x0000003106497211 */ /* 0x080fe400008f0cff */
[----:B------:R-:W-:Y:S01]  /*0940*/  LOP3.LUT R11, R106, 0x4c, RZ, 0xfc, !PT ;  /* 0x0000004c6a0b7812 */ /* 0x000fe200078efcff */
[----:B------:R0:W5:Y:S01]  /*0950*/  LDG.E.U16 R113, desc[UR10][R20.64+0xc0] ;  /* 0x0000c00a14717981 */ /* 0x000162000c1e1500 */
[----:B------:R-:W-:Y:S02]  /*0960*/  LEA R80, P1, R19, R48, 0x8 ;  /* 0x0000003013507211 */ /* 0x000fe400078240ff */
[----:B------:R-:W-:Y:S01]  /*0970*/  LEA.HI.X R77, R2, R49, RZ, 0x1, P0 ;  /* 0x00000031024d7211 */ /* 0x000fe200000f0cff */
[----:B------:R-:W-:-:S04]  /*0980*/  IMAD.WIDE.U32 R4, R18, 0x2, R4 ;  /* 0x0000000212047825 */ /* 0x000fc800078e0004 */
[----:B0-----:R-:W-:Y:S01]  /*0990*/  IMAD.SHL.U32 R20, R19, 0x80, RZ ;  /* 0x0000008013147824 */ /* 0x001fe200078e00ff */
[C---:B------:R-:W-:Y:S01]  /*09a0*/  LEA R84, P0, R11.reuse, R48, 0x8 ;  /* 0x000000300b547211 */ /* 0x040fe200078040ff */
[----:B------:R-:W-:Y:S01]  /*09b0*/  IMAD.SHL.U32 R2, R11, 0x80, RZ ;  /* 0x000000800b027824 */ /* 0x000fe200078e00ff */
[----:B------:R-:W5:Y:S01]  /*09c0*/  LDG.E.U16 R107, desc[UR10][R4.64+0x40] ;  /* 0x0000400a046b7981 */ /* 0x000f62000c1e1500 */
[----:B------:R-:W-:Y:S01]  /*09d0*/  IMAD.WIDE.U32 R72, R18, 0x2, R72 ;  /* 0x0000000212487825 */ /* 0x000fe200078e0048 */
[----:B------:R-:W-:-:S03]  /*09e0*/  LEA.HI.X R81, R20, R49, RZ, 0x1, P1 ;  /* 0x0000003114517211 */ /* 0x000fc600008f0cff */
[----:B------:R-:W-:Y:S01]  /*09f0*/  IMAD.WIDE.U32 R76, R18, 0x2, R76 ;  /* 0x00000002124c7825 */ /* 0x000fe200078e004c */
[----:B------:R-:W-:Y:S01]  /*0a00*/  LEA.HI.X R85, R2, R49, RZ, 0x1, P0 ;  /* 0x0000003102557211 */ /* 0x000fe200000f0cff */
[----:B------:R-:W5:Y:S02]  /*0a10*/  LDG.E.U16 R101, desc[UR10][R72.64] ;  /* 0x0000000a48657981 */ /* 0x000f64000c1e1500 */
[C---:B------:R-:W-:Y:S02]  /*0a20*/  IMAD.WIDE.U32 R80, R18.reuse, 0x2, R80 ;  /* 0x0000000212507825 */ /* 0x040fe400078e0050 */
[----:B------:R-:W5:Y:S04]  /*0a30*/  LDG.E.U16 R100, desc[UR10][R72.64+0x40] ;  /* 0x0000400a48647981 */ /* 0x000f68000c1e1500 */
[----:B------:R-:W5:Y:S04]  /*0a40*/  LDG.E.U16 R99, desc[UR10][R72.64+0x80] ;  /* 0x0000800a48637981 */ /* 0x000f68000c1e1500 */
[----:B------:R-:W5:Y:S01]  /*0a50*/  LDG.E.U16 R74, desc[UR10][R76.64+0x40] ;  /* 0x0000400a4c4a7981 */ /* 0x000f62000c1e1500 */
[----:B------:R-:W-:-:S03]  /*0a60*/  IMAD.WIDE.U32 R22, R18, 0x2, R22 ;  /* 0x0000000212167825 */ /* 0x000fc600078e0016 */
[----:B------:R-:W5:Y:S01]  /*0a70*/  LDG.E.U16 R75, desc[UR10][R76.64+0x80] ;  /* 0x0000800a4c4b7981 */ /* 0x000f62000c1e1500 */
[----:B------:R-:W-:-:S03]  /*0a80*/  IMAD.WIDE.U32 R84, R18, 0x2, R84 ;  /* 0x0000000212547825 */ /* 0x000fc600078e0054 */
[----:B------:R-:W5:Y:S04]  /*0a90*/  LDG.E.U16 R72, desc[UR10][R72.64+0xc0] ;  /* 0x0000c00a48487981 */ /* 0x000f68000c1e1500 */
        /* <DEDUP_REMOVED lines=10> */
[----:B------:R0:W5:Y:S04]  /*0b40*/  LDG.E.U16 R112, desc[UR10][R22.64] ;  /* 0x0000000a16707981 */ /* 0x000168000c1e1500 */
[----:B------:R-:W5:Y:S04]  /*0b50*/  LDG.E.U16 R80, desc[UR10][R80.64+0xc0] ;  /* 0x0000c00a50507981 */ /* 0x000f68000c1e1500 */
[----:B------:R-:W5:Y:S04]  /*0b60*/  LDG.E.U16 R83, desc[UR10][R84.64+0x80] ;  /* 0x0000800a54537981 */ /* 0x000f68000c1e1500 */
[----:B------:R-:W5:Y:S04]  /*0b70*/  LDG.E.U16 R103, desc[UR10][R4.64+0x80] ;  /* 0x0000800a04677981 */ /* 0x000f68000c1e1500 */
[----:B------:R-:W5:Y:S01]  /*0b80*/  LDG.E.U16 R81, desc[UR10][R84.64] ;  /* 0x0000000a54517981 */ /* 0x000f62000c1e1500 */
[----:B0-----:R-:W-:-:S02]  /*0b90*/  LOP3.LUT R22, R106, 0x50, RZ, 0xfc, !PT ;  /* 0x000000506a167812 */ /* 0x001fc400078efcff */
[----:B------:R-:W-:Y:S01]  /*0ba0*/  LOP3.LUT R20, R106, 0x58, RZ, 0xfc, !PT ;  /* 0x000000586a147812 */ /* 0x000fe200078efcff */
[----:B------:R0:W5:Y:S01]  /*0bb0*/  LDG.E.U16 R102, desc[UR10][R4.64+0xc0] ;  /* 0x0000c00a04667981 */ /* 0x000162000c1e1500 */
[----:B------:R-:W-:-:S03]  /*0bc0*/  LEA R26, P1, R22, R48, 0x8 ;  /* 0x00000030161a7211 */ /* 0x000fc600078240ff */
[----:B------:R-:W-:Y:S01]  /*0bd0*/  IMAD.SHL.U32 R6, R20, 0x80, RZ ;  /* 0x0000008014067824 */ /* 0x000fe200078e00ff */
[----:B------:R-:W5:Y:S01]  /*0be0*/  LDG.E.U16 R84, desc[UR10][R84.64+0xc0] ;  /* 0x0000c00a54547981 */ /* 0x000f62000c1e1500 */
[----:B0-----:R-:W-:Y:S01]  /*0bf0*/  LOP3.LUT R5, R106, 0x54, RZ, 0xfc, !PT ;  /* 0x000000546a057812 */ /* 0x001fe200078efcff */
[----:B------:R-:W-:-:S03]  /*0c00*/  IMAD.SHL.U32 R4, R22, 0x80, RZ ;  /* 0x0000008016047824 */ /* 0x000fc600078e00ff */
[CC--:B------:R-:W-:Y:S01]  /*0c10*/  LEA R24, P0, R5.reuse, R48.reuse, 0x8 ;  /* 0x0000003005187211 */ /* 0x0c0fe200078040ff */
[----:B------:R-:W-:Y:S01]  /*0c20*/  IMAD.SHL.U32 R2, R5, 0x80, RZ ;  /* 0x0000008005027824 */ /* 0x000fe200078e00ff */
[-C--:B------:R-:W-:Y:S02]  /*0c30*/  LEA.HI.X R27, R4, R49.reuse, RZ, 0x1, P1 ;  /* 0x00000031041b7211 */ /* 0x080fe400008f0cff */
[----:B------:R-:W-:Y:S02]  /*0c40*/  LEA R30, P1, R20, R48, 0x8 ;  /* 0x00000030141e7211 */ /* 0x000fe400078240ff */
[-C--:B------:R-:W-:Y:S02]  /*0c50*/  LEA.HI.X R25, R2, R49.reuse, RZ, 0x1, P0 ;  /* 0x0000003102197211 */ /* 0x080fe400000f0cff */
[----:B------:R-:W-:Y:S01]  /*0c60*/  LEA.HI.X R31, R6, R49, RZ, 0x1, P1 ;  /* 0x00000031061f7211 */ /* 0x000fe200008f0cff */
[----:B------:R-:W-:-:S04]  /*0c70*/  IMAD.WIDE.U32 R24, R18, 0x2, R24 ;  /* 0x0000000212187825 */ /* 0x000fc800078e0018 */
[C---:B------:R-:W-:Y:S01]  /*0c80*/  IMAD.WIDE.U32 R30, R18.reuse, 0x2, R30 ;  /* 0x00000002121e7825 */ /* 0x040fe200078e001e */
[----:B------:R-:W5:Y:S04]  /*0c90*/  LDG.E.U16 R91, desc[UR10][R24.64+0x40] ;  /* 0x0000400a185b7981 */ /* 0x000f68000c1e1500 */
[----:B------:R-:W5:Y:S04]  /*0ca0*/  LDG.E.U16 R92, desc[UR10][R24.64+0x80] ;  /* 0x0000800a185c7981 */ /* 0x000f68000c1e1500 */
[----:B------:R-:W5:Y:S04]  /*0cb0*/  LDG.E.U16 R93, desc[UR10][R24.64+0xc0] ;  /* 0x0000c00a185d7981 */ /* 0x000f68000c1e1500 */
        /* <DEDUP_REMOVED lines=9> */
[----:B------:R0:W5:Y:S01]  /*0d50*/  LDG.E.U16 R71, desc[UR10][R30.64+0xc0] ;  /* 0x0000c00a1e477981 */ /* 0x000162000c1e1500 */
[----:B------:R-:W-:-:S02]  /*0d60*/  LOP3.LUT R15, R106, 0x5c, RZ, 0xfc, !PT ;  /* 0x0000005c6a0f7812 */ /* 0x000fc400078efcff */
[----:B------:R-:W-:Y:S02]  /*0d70*/  LOP3.LUT R21, R106, 0x60, RZ, 0xfc, !PT ;  /* 0x000000606a157812 */ /* 0x000fe400078efcff */
[C---:B------:R-:W-:Y:S01]  /*0d80*/  LEA R28, P0, R15.reuse, R48, 0x8 ;  /* 0x000000300f1c7211 */ /* 0x040fe200078040ff */
[----:B------:R-:W-:Y:S02]  /*0d90*/  IMAD.SHL.U32 R2, R15, 0x80, RZ ;  /* 0x000000800f027824 */ /* 0x000fe400078e00ff */
[----:B0-----:R-:W-:-:S03]  /*0da0*/  IMAD.SHL.U32 R30, R21, 0x80, RZ ;  /* 0x00000080151e7824 */ /* 0x001fc600078e00ff */
[-C--:B------:R-:W-:Y:S02]  /*0db0*/  LEA.HI.X R29, R2, R49.reuse, RZ, 0x1, P0 ;  /* 0x00000031021d7211 */ /* 0x080fe400000f0cff */
[C---:B------:R-:W-:Y:S02]  /*0dc0*/  LOP3.LUT R2, R106.reuse, 0x68, RZ, 0xfc, !PT ;  /* 0x000000686a027812 */ /* 0x040fe400078efcff */
[-C--:B------:R-:W-:Y:S01]  /*0dd0*/  LEA R32, P0, R21, R48.reuse, 0x8 ;  /* 0x0000003015207211 */ /* 0x080fe200078040ff */
[----:B------:R-:W0:Y:S01]  /*0de0*/  S2UR UR4, SR_CgaCtaId ;  /* 0x00000000000479c3 */ /* 0x000e220000008800 */
[----:B------:R-:W-:Y:S02]  /*0df0*/  LOP3.LUT R23, R106, 0x70, RZ, 0xfc, !PT ;  /* 0x000000706a177812 */ /* 0x000fe400078efcff */
[----:B------:R-:W-:Y:S01]  /*0e00*/  LEA.HI.X R33, R30, R49, RZ, 0x1, P0 ;  /* 0x000000311e217211 */ /* 0x000fe200000f0cff */
[C---:B------:R-:W-:Y:S01]  /*0e10*/  IMAD.SHL.U32 R30, R2.reuse, 0x80, RZ ;  /* 0x00000080021e7824 */ /* 0x040fe200078e00ff */
[----:B------:R-:W-:Y:S01]  /*0e20*/  LEA R40, P0, R2, R48, 0x8 ;  /* 0x0000003002287211 */ /* 0x000fe200078040ff */
[----:B------:R-:W-:Y:S01]  /*0e30*/  IMAD.SHL.U32 R44, R23, 0x80, RZ ;  /* 0x00000080172c7824 */ /* 0x000fe200078e00ff */
[----:B------:R-:W-:-:S02]  /*0e40*/  LOP3.LUT R104, R106, 0x74, RZ, 0xfc, !PT ;  /* 0x000000746a687812 */ /* 0x000fc400078efcff */
[-C--:B------:R-:W-:Y:S02]  /*0e50*/  LEA.HI.X R41, R30, R49.reuse, RZ, 0x1, P0 ;  /* 0x000000311e297211 */ /* 0x080fe400000f0cff */
[-C--:B------:R-:W-:Y:S02]  /*0e60*/  LEA R50, P0, R23, R48.reuse, 0x8 ;  /* 0x0000003017327211 */ /* 0x080fe400078040ff */
[----:B------:R-:W-:Y:S02]  /*0e70*/  LOP3.LUT R6, R106, 0x64, RZ, 0xfc, !PT ;  /* 0x000000646a067812 */ /* 0x000fe400078efcff */
[----:B------:R-:W-:Y:S01]  /*0e80*/  LEA.HI.X R51, R44, R49, RZ, 0x1, P0 ;  /* 0x000000312c337211 */ /* 0x000fe200000f0cff */
[----:B------:R-:W-:Y:S01]  /*0e90*/  IMAD.SHL.U32 R44, R104, 0x80, RZ ;  /* 0x00000080682c7824 */ /* 0x000fe200078e00ff */
[----:B------:R-:W-:Y:S01]  /*0ea0*/  LOP3.LUT R105, R106, 0x78, RZ, 0xfc, !PT ;  /* 0x000000786a697812 */ /* 0x000fe200078efcff */
[----:B------:R-:W-:Y:S01]  /*0eb0*/  IMAD.SHL.U32 R34, R6, 0x80, RZ ;  /* 0x0000008006227824 */ /* 0x000fe200078e00ff */
[----:B------:R-:W-:-:S02]  /*0ec0*/  LEA R54, P0, R104, R48, 0x8 ;  /* 0x0000003068367211 */ /* 0x000fc400078040ff */
[----:B------:R-:W-:Y:S02]  /*0ed0*/  LOP3.LUT R4, R106, 0x6c, RZ, 0xfc, !PT ;  /* 0x0000006c6a047812 */ /* 0x000fe400078efcff */
[-C--:B------:R-:W-:Y:S01]  /*0ee0*/  LEA R36, P1, R6, R48.reuse, 0x8 ;  /* 0x0000003006247211 */ /* 0x080fe200078240ff */
[C---:B------:R-:W-:Y:S01]  /*0ef0*/  IMAD.SHL.U32 R88, R105.reuse, 0x80, RZ ;  /* 0x0000008069587824 */ /* 0x040fe200078e00ff */
[-C--:B------:R-:W-:Y:S02]  /*0f00*/  LEA.HI.X R55, R44, R49.reuse, RZ, 0x1, P0 ;  /* 0x000000312c377211 */ /* 0x080fe400000f0cff */
[----:B------:R-:W-:Y:S01]  /*0f10*/  LOP3.LUT R106, R106, 0x7c, RZ, 0xfc, !PT ;  /* 0x0000007c6a6a7812 */ /* 0x000fe200078efcff */
[----:B------:R-:W-:Y:S01]  /*0f20*/  IMAD.SHL.U32 R38, R4, 0x80, RZ ;  /* 0x0000008004267824 */ /* 0x000fe200078e00ff */
[----:B------:R-:W-:Y:S02]  /*0f30*/  LEA R58, P0, R105, R48, 0x8 ;  /* 0x00000030693a7211 */ /* 0x000fe400078040ff */
[----:B------:R-:W-:-:S02]  /*0f40*/  LEA.HI.X R37, R34, R49, RZ, 0x1, P1 ;  /* 0x0000003122257211 */ /* 0x000fc400008f0cff */
[-C--:B------:R-:W-:Y:S01]  /*0f50*/  LEA R52, P1, R4, R48.reuse, 0x8 ;  /* 0x0000003004347211 */ /* 0x080fe200078240ff */
[----:B------:R-:W-:Y:S01]  /*0f60*/  IMAD.SHL.U32 R162, R106, 0x80, RZ ;  /* 0x000000806aa27824 */ /* 0x000fe200078e00ff */
[-C--:B------:R-:W-:Y:S01]  /*0f70*/  LEA.HI.X R59, R88, R49.reuse, RZ, 0x1, P0 ;  /* 0x00000031583b7211 */ /* 0x080fe200000f0cff */
[----:B------:R-:W-:Y:S01]  /*0f80*/  UMOV UR8, 0x400 ;  /* 0x0000040000087882 */ /* 0x000fe20000000000 */
[----:B------:R-:W-:Y:S01]  /*0f90*/  LEA R48, P0, R106, R48, 0x8 ;  /* 0x000000306a307211 */ /* 0x000fe200078040ff */
[----:B------:R-:W-:Y:S01]  /*0fa0*/  IMAD.WIDE.U32 R28, R18, 0x2, R28 ;  /* 0x00000002121c7825 */ /* 0x000fe200078e001c */
[-C--:B------:R-:W-:Y:S01]  /*0fb0*/  LEA.HI.X R53, R38, R49.reuse, RZ, 0x1, P1 ;  /* 0x0000003126357211 */ /* 0x080fe200008f0cff */
[----:B0-----:R-:W-:Y:S01]  /*0fc0*/  ULEA UR8, UR4, UR8, 0x18 ;  /* 0x0000000804087291 */ /* 0x001fe2000f8ec03f */
[----:B------:R-:W-:Y:S01]  /*0fd0*/  SHF.R.U32.HI R88, RZ, 0x1, R17 ;  /* 0x00000001ff587819 */ /* 0x000fe20000011611 */
[----:B------:R-:W-:Y:S01]  /*0fe0*/  IMAD R57, R18, 0x2, R57 ;  /* 0x0000000212397824 */ /* 0x000fe200078e0239 */
[----:B------:R-:W-:Y:S01]  /*0ff0*/  LEA.HI.X R49, R162, R49, RZ, 0x1, P0 ;  /* 0x00000031a2317211 */ /* 0x000fe200000f0cff */
[C---:B------:R-:W-:Y:S01]  /*1000*/  IMAD.WIDE.U32 R32, R18.reuse, 0x2, R32 ;  /* 0x0000000212207825 */ /* 0x040fe200078e0020 */
[----:B------:R-:W5:Y:S03]  /*1010*/  LDG.E.U16 R24, desc[UR10][R28.64] ;  /* 0x0000000a1c187981 */ /* 0x000f66000c1e1500 */
[----:B------:R-:W-:Y:S01]  /*1020*/  IMAD.WIDE.U32 R36, R18, 0x2, R36 ;  /* 0x0000000212247825 */ /* 0x000fe200078e0024 */
[----:B------:R-:W5:Y:S01]  /*1030*/  LDG.E.U16 R25, desc[UR10][R28.64+0x40] ;  /* 0x0000400a1c197981 */ /* 0x000f62000c1e1500 */
[----:B------:R-:W-:-:S02]  /*1040*/  LOP3.LUT R88, R57, R88, RZ, 0x3c, !PT ;  /* 0x0000005839587212 */ /* 0x000fc400078e3cff */
[C---:B------:R-:W-:Y:S01]  /*1050*/  IMAD.WIDE.U32 R40, R18.reuse, 0x2, R40 ;  /* 0x0000000212287825 */ /* 0x040fe200078e0028 */
[----:B------:R-:W5:Y:S03]  /*1060*/  LDG.E.U16 R26, desc[UR10][R28.64+0x80] ;  /* 0x0000800a1c1a7981 */ /* 0x000f66000c1e1500 */
        /* <DEDUP_REMOVED lines=8> */
[----:B------:R-:W-:Y:S01]  /*10f0*/  IMAD.WIDE.U32 R48, R18, 0x2, R48 ;  /* 0x0000000212307825 */ /* 0x000fe200078e0030 */
        /* <DEDUP_REMOVED lines=21> */
[----:B--2---:R0:W-:Y:S04]  /*1250*/  STS.U16 [R88+UR8], R56 ;  /* 0x0000003858007988 */ /* 0x0041e80008000408 */
[----:B------:R-:W2:Y:S04]  /*1260*/  LDG.E.U16 R57, desc[UR10][R58.64+0xc0] ;  /* 0x0000c00a3a397981 */ /* 0x000ea8000c1e1500 */
[----:B------:R-:W2:Y:S04]  /*1270*/  LDG.E.U16 R54, desc[UR10][R58.64] ;  /* 0x0000000a3a367981 */ /* 0x000ea8000c1e1500 */
[----:B------:R-:W2:Y:S04]  /*1280*/  LDG.E.U16 R55, desc[UR10][R58.64+0x40] ;  /* 0x0000400a3a377981 */ /* 0x000ea8000c1e1500 */
[----:B0-----:R-:W2:Y:S04]  /*1290*/  LDG.E.U16 R56, desc[UR10][R58.64+0x80] ;  /* 0x0000800a3a387981 */ /* 0x001ea8000c1e1500 */
[----:B---3--:R-:W-:Y:S04]  /*12a0*/  STS.U16 [R88+UR8+0x40], R61 ;  /* 0x0000403d58007988 */ /* 0x008fe80008000408 */
[----:B----4-:R0:W-:Y:S04]  /*12b0*/  STS.U16 [R88+UR8+0x4000], R60 ;  /* 0x0040003c58007988 */ /* 0x0101e80008000408 */
[----:B------:R-:W3:Y:S04]  /*12c0*/  LDG.E.U16 R58, desc[UR10][R48.64] ;  /* 0x0000000a303a7981 */ /* 0x000ee8000c1e1500 */
[----:B------:R-:W4:Y:S04]  /*12d0*/  LDG.E.U16 R59, desc[UR10][R48.64+0x40] ;  /* 0x0000400a303b7981 */ /* 0x000f28000c1e1500 */
[----:B0-----:R-:W4:Y:S04]  /*12e0*/  LDG.E.U16 R60, desc[UR10][R48.64+0x80] ;  /* 0x0000800a303c7981 */ /* 0x001f28000c1e1500 */
[----:B------:R0:W4:Y:S02]  /*12f0*/  LDG.E.U16 R61, desc[UR10][R48.64+0xc0] ;  /* 0x0000c00a303d7981 */ /* 0x000124000c1e1500 */
[----:B0-----:R-:W0:Y:S02]  /*1300*/  LDC.64 R48, c[0x0][0x218] ;  /* 0x00008600ff307b82 */ /* 0x001e240000000a00 */
[----:B-----5:R1:W-:Y:S04]  /*1310*/  STS.U16 [R88+UR8+0x1e00], R107 ;  /* 0x001e006b58007988 */ /* 0x0203e80008000408 */
[----:B------:R0:W-:Y:S01]  /*1320*/  STS.U16 [R88+UR8+0x2200], R74 ;  /* 0x0022004a58007988 */ /* 0x0001e20008000408 */
[----:B-1----:R-:W-:-:S03]  /*1330*/  IMAD.SHL.U32 R107, R17, 0x2, RZ ;  /* 0x00000002116b7824 */ /* 0x002fc600078e00ff */
[----:B------:R1:W-:Y:S04]  /*1340*/  STS.U16 [R88+UR8+0x1e40], R108 ;  /* 0x001e406c58007988 */ /* 0x0003e80008000408 */
[----:B------:R5:W-:Y:S04]  /*1350*/  STS.U16 [R88+UR8+0x6240], R75 ;  /* 0x0062404b58007988 */ /* 0x000be80008000408 */
[----:B------:R5:W-:Y:S01]  /*1360*/  STS.U16 [R88+UR8+0x6440], R80 ;  /* 0x0064405058007988 */ /* 0x000be20008000408 */
[----:B0-----:R-:W-:Y:S01]  /*1370*/  LEA R74, P0, R17, R48, 0x2 ;  /* 0x00000030114a7211 */ /* 0x001fe200078010ff */
[----:B-1----:R-:W-:-:S03]  /*1380*/  IMAD.SHL.U32 R108, R68, 0x40, RZ ;  /* 0x00000040446c7824 */ /* 0x002fc600078e00ff */
[----:B-----5:R-:W-:Y:S02]  /*1390*/  LEA.HI.X R75, R107, R49, RZ, 0x1, P0 ;  /* 0x000000316b4b7211 */ /* 0x020fe400000f0cff */
[----:B------:R-:W-:Y:S01]  /*13a0*/  LEA R80, P0, R68, R48, 0x7 ;  /* 0x0000003044507211 */ /* 0x000fe200078038ff */
[----:B------:R0:W-:Y:S01]  /*13b0*/  STS.U16 [R88+UR8+0x5c00], R110 ;  /* 0x005c006e58007988 */ /* 0x0001e20008000408 */
[----:B------:R-:W-:-:S03]  /*13c0*/  IMAD.WIDE.U32 R74, R18, 0x2, R74 ;  /* 0x00000002124a7825 */ /* 0x000fc600078e004a */
[----:B------:R1:W-:Y:S04]  /*13d0*/  STS.U16 [R88+UR8+0x2640], R81 ;  /* 0x0026405158007988 */ /* 0x0003e80008000408 */
[----:B------:R5:W-:Y:S01]  /*13e0*/  STS.U16 [R88+UR8+0x5c40], R109 ;  /* 0x005c406d58007988 */ /* 0x000be20008000408 */
[----:B0-----:R-:W-:-:S03]  /*13f0*/  IMAD.SHL.U32 R110, R66, 0x40, RZ ;  /* 0x00000040426e7824 */ /* 0x001fc600078e00ff */
[----:B------:R0:W-:Y:S01]  /*1400*/  STS.U16 [R88+UR8+0x2440], R78 ;  /* 0x0024404e58007988 */ /* 0x0001e20008000408 */
[----:B-1----:R-:W-:-:S03]  /*1410*/  LEA.HI.X R81, R108, R49, RZ, 0x1, P0 ;  /* 0x000000316c517211 */ /* 0x002fc600000f0cff */
[----:B------:R1:W-:Y:S01]  /*1420*/  STS.U16 [R88+UR8+0x2600], R82 ;  /* 0x0026005258007988 */ /* 0x0003e20008000408 */
[C---:B-----5:R-:W-:Y:S01]  /*1430*/  IMAD.SHL.U32 R109, R67.reuse, 0x40, RZ ;  /* 0x00000040436d7824 */ /* 0x060fe200078e00ff */
[-C--:B0-----:R-:W-:Y:S02]  /*1440*/  LEA R78, P0, R66, R48.reuse, 0x7 ;  /* 0x00000030424e7211 */ /* 0x081fe400078038ff */
[----:B------:R0:W-:Y:S01]  /*1450*/  STS.U16 [R88+UR8+0x1c40], R111 ;  /* 0x001c406f58007988 */ /* 0x0001e20008000408 */
[----:B-1----:R-:W-:-:S03]  /*1460*/  LEA R82, P1, R67, R48, 0x7 ;  /* 0x0000003043527211 */ /* 0x002fc600078238ff */
[----:B------:R1:W-:Y:S04]  /*1470*/  STS.U16 [R88+UR8+0x6400], R79 ;  /* 0x0064004f58007988 */ /* 0x0003e80008000408 */
[----:B------:R5:W-:Y:S01]  /*1480*/  STS.U16 [R88+UR8+0x1c00], R112 ;  /* 0x001c007058007988 */ /* 0x000be20008000408 */
[----:B0-----:R-:W-:-:S03]  /*1490*/  IMAD.SHL.U32 R111, R65, 0x40, RZ ;  /* 0x00000040416f7824 */ /* 0x001fc600078e00ff */
[----:B------:R0:W-:Y:S01]  /*14a0*/  STS.U16 [R88+UR8+0x6200], R76 ;  /* 0x0062004c58007988 */ /* 0x0001e20008000408 */
[----:B-1----:R-:W-:-:S03]  /*14b0*/  LEA.HI.X R79, R110, R49, RZ, 0x1, P0 ;  /* 0x000000316e4f7211 */ /* 0x002fc600000f0cff */
[----:B------:R1:W-:Y:S01]  /*14c0*/  STS.U16 [R88+UR8+0x6640], R83 ;  /* 0x0066405358007988 */ /* 0x0003e20008000408 */
[----:B-----5:R-:W-:-:S03]  /*14d0*/  IMAD.SHL.U32 R112, R64, 0x40, RZ ;  /* 0x0000004040707824 */ /* 0x020fc600078e00ff */
[----:B------:R-:W5:Y:S01]  /*14e0*/  LDG.E.U16 R67, desc[UR10][R74.64] ;  /* 0x0000000a4a437981 */ /* 0x000f62000c1e1500 */
[----:B0-----:R-:W-:-:S03]  /*14f0*/  LEA R76, P0, R65, R48, 0x7 ;  /* 0x00000030414c7211 */ /* 0x001fc600078038ff */
[----:B------:R0:W5:Y:S01]  /*1500*/  LDG.E.U16 R66, desc[UR10][R74.64+0x40] ;  /* 0x0000400a4a427981 */ /* 0x000162000c1e1500 */
[----:B-1----:R-:W-:-:S03]  /*1510*/  LEA.HI.X R83, R109, R49, RZ, 0x1, P1 ;  /* 0x000000316d537211 */ /* 0x002fc600008f0cff */
[----:B------:R1:W-:Y:S01]  /*1520*/  STS.U16 [R88+UR8+0x2400], R77 ;  /* 0x0024004d58007988 */ /* 0x0003e20008000408 */
[----:B0-----:R-:W-:-:S03]  /*1530*/  LEA R74, P1, R64, R48, 0x7 ;  /* 0x00000030404a7211 */ /* 0x001fc600078238ff */
[----:B------:R0:W-:Y:S01]  /*1540*/  STS.U16 [R88+UR8+0x5a40], R114 ;  /* 0x005a407258007988 */ /* 0x0001e20008000408 */
[----:B-1----:R-:W-:-:S03]  /*1550*/  LEA.HI.X R77, R111, R49, RZ, 0x1, P0 ;  /* 0x000000316f4d7211 */ /* 0x002fc600000f0cff */
[----:B------:R1:W-:Y:S01]  /*1560*/  STS.U16 [R88+UR8+0x5a00], R113 ;  /* 0x005a007158007988 */ /* 0x0003e20008000408 */
[-C--:B------:R-:W-:Y:S02]  /*1570*/  LEA R64, P0, R62, R48.reuse, 0x7 ;  /* 0x000000303e407211 */ /* 0x080fe400078038ff */
[----:B------:R-:W-:Y:S01]  /*1580*/  LEA.HI.X R75, R112, R49, RZ, 0x1, P1 ;  /* 0x00000031704b7211 */ /* 0x000fe200008f0cff */
[C---:B0-----:R-:W-:Y:S02]  /*1590*/  IMAD.SHL.U32 R114, R63.reuse, 0x40, RZ ;  /* 0x000000403f727824 */ /* 0x041fe400078e00ff */
[----:B-1----:R-:W-:Y:S01]  /*15a0*/  IMAD.SHL.U32 R113, R62, 0x40, RZ ;  /* 0x000000403e717824 */ /* 0x002fe200078e00ff */
[----:B------:R-:W-:Y:S01]  /*15b0*/  LEA R62, P1, R63, R48, 0x7 ;  /* 0x000000303f3e7211 */ /* 0x000fe200078238ff */
[----:B------:R-:W-:-:S03]  /*15c0*/  IMAD.WIDE.U32 R76, R18, 0x2, R76 ;  /* 0x00000002124c7825 */ /* 0x000fc600078e004c */
[-C--:B------:R-:W-:Y:S01]  /*15d0*/  LEA.HI.X R65, R113, R49.reuse, RZ, 0x1, P0 ;  /* 0x0000003171417211 */ /* 0x080fe200000f0cff */
[----:B------:R-:W-:Y:S01]  /*15e0*/  IMAD.WIDE.U32 R74, R18, 0x2, R74 ;  /* 0x00000002124a7825 */ /* 0x000fe200078e004a */
[----:B------:R-:W-:Y:S01]  /*15f0*/  LEA.HI.X R63, R114, R49, RZ, 0x1, P1 ;  /* 0x00000031723f7211 */ /* 0x000fe200008f0cff */
[----:B------:R-:W-:Y:S02]  /*1600*/  STS.U16 [R88+UR8+0x4440], R157 ;  /* 0x0044409d58007988 */ /* 0x000fe40008000408 */
[C---:B------:R-:W-:Y:S02]  /*1610*/  IMAD.WIDE.U32 R64, R18.reuse, 0x2, R64 ;  /* 0x0000000212407825 */ /* 0x040fe400078e0040 */
[----:B------:R-:W-:Y:S02]  /*1620*/  STS.U16 [R88+UR8+0x640], R156 ;  /* 0x0006409c58007988 */ /* 0x000fe40008000408 */
[----:B------:R-:W-:Y:S02]  /*1630*/  IMAD.WIDE.U32 R62, R18, 0x2, R62 ;  /* 0x00000002123e7825 */ /* 0x000fe400078e003e */
[----:B------:R0:W-:Y:S04]  /*1640*/  STS.U16 [R88+UR8+0x1a00], R115 ;  /* 0x001a007358007988 */ /* 0x0001e80008000408 */
[----:B------:R-:W-:Y:S04]  /*1650*/  STS.U16 [R88+UR8+0x600], R155 ;  /* 0x0006009b58007988 */ /* 0x000fe80008000408 */
[----:B------:R-:W-:Y:S01]  /*1660*/  STS.U16 [R88+UR8+0x4640], R154 ;  /* 0x0046409a58007988 */ /* 0x000fe20008000408 */
[----:B0-----:R-:W-:-:S03]  /*1670*/  IMAD.SHL.U32 R115, R9, 0x40, RZ ;  /* 0x0000004009737824 */ /* 0x001fc600078e00ff */
[----:B------:R0:W-:Y:S04]  /*1680*/  STS.U16 [R88+UR8+0x1a40], R116 ;  /* 0x001a407458007988 */ /* 0x0001e80008000408 */
[----:B------:R-:W5:Y:S04]  /*1690*/  LDG.E.U16 R157, desc[UR10][R76.64] ;  /* 0x0000000a4c9d7981 */ /* 0x000f68000c1e1500 */
[----:B------:R1:W5:Y:S01]  /*16a0*/  LDG.E.U16 R156, desc[UR10][R76.64+0x40] ;  /* 0x0000400a4c9c7981 */ /* 0x000362000c1e1500 */
[----:B0-----:R-:W-:-:S03]  /*16b0*/  IMAD.SHL.U32 R116, R14, 0x40, RZ ;  /* 0x000000400e747824 */ /* 0x001fc600078e00ff */
[----:B------:R-:W5:Y:S04]  /*16c0*/  LDG.E.U16 R155, desc[UR10][R74.64] ;  /* 0x0000000a4a9b7981 */ /* 0x000f68000c1e1500 */
[----:B------:R0:W5:Y:S01]  /*16d0*/  LDG.E.U16 R154, desc[UR10][R74.64+0x40] ;  /* 0x0000400a4a9a7981 */ /* 0x000162000c1e1500 */
[----:B-1----:R-:W-:-:S03]  /*16e0*/  LEA R76, P0, R9, R48, 0x7 ;  /* 0x00000030094c7211 */ /* 0x002fc600078038ff */
[----:B------:R1:W-:Y:S01]  /*16f0*/  STS.U16 [R88+UR8+0x4600], R153 ;  /* 0x0046009958007988 */ /* 0x0003e20008000408 */
[-C--:B------:R-:W-:Y:S02]  /*1700*/  LEA.HI.X R77, R115, R49.reuse, RZ, 0x1, P0 ;  /* 0x00000031734d7211 */ /* 0x080fe400000f0cff */
[----:B0-----:R-:W-:Y:S01]  /*1710*/  LEA R74, P1, R14, R48, 0x7 ;  /* 0x000000300e4a7211 */ /* 0x001fe200078238ff */
[----:B------:R-:W-:Y:S03]  /*1720*/  STS.U16 [R88+UR8+0x800], R152 ;  /* 0x0008009858007988 */ /* 0x000fe60008000408 */
[----:B------:R-:W-:Y:S01]  /*1730*/  LEA.HI.X R75, R116, R49, RZ, 0x1, P1 ;  /* 0x00000031744b7211 */ /* 0x000fe200008f0cff */
[----:B------:R-:W-:Y:S04]  /*1740*/  STS.U16 [R88+UR8+0x840], R151 ;  /* 0x0008409758007988 */ /* 0x000fe80008000408 */
[----:B------:R-:W-:Y:S04]  /*1750*/  STS.U16 [R88+UR8+0x4800], R150 ;  /* 0x0048009658007988 */ /* 0x000fe80008000408 */
[----:B------:R0:W-:Y:S04]  /*1760*/  STS.U16 [R88+UR8+0x5800], R118 ;  /* 0x0058007658007988 */ /* 0x0001e80008000408 */
[----:B------:R0:W-:Y:S04]  /*1770*/  STS.U16 [R88+UR8+0x5840], R117 ;  /* 0x0058407558007988 */ /* 0x0001e80008000408 */
[----:B-1----:R-:W5:Y:S01]  /*1780*/  LDG.E.U16 R153, desc[UR10][R64.64] ;  /* 0x0000000a40997981 */ /* 0x002f62000c1e1500 */
[----:B0-----:R-:W-:-:S03]  /*1790*/  IMAD.SHL.U32 R118, R16, 0x40, RZ ;  /* 0x0000004010767824 */ /* 0x001fc600078e00ff */
[----:B------:R0:W5:Y:S01]  /*17a0*/  LDG.E.U16 R152, desc[UR10][R64.64+0x40] ;  /* 0x0000400a40987981 */ /* 0x000162000c1e1500 */
[----:B------:R-:W-:-:S03]  /*17b0*/  IMAD.SHL.U32 R117, R13, 0x40, RZ ;  /* 0x000000400d757824 */ /* 0x000fc600078e00ff */
[----:B------:R-:W5:Y:S04]  /*17c0*/  LDG.E.U16 R151, desc[UR10][R62.64] ;  /* 0x0000000a3e977981 */ /* 0x000f68000c1e1500 */
[----:B------:R1:W5:Y:S01]  /*17d0*/  LDG.E.U16 R150, desc[UR10][R62.64+0x40] ;  /* 0x0000400a3e967981 */ /* 0x000362000c1e1500 */
[----:B0-----:R-:W-:Y:S01]  /*17e0*/  LEA R64, P0, R13, R48, 0x7 ;  /* 0x000000300d407211 */ /* 0x001fe200078038ff */
[----:B------:R-:W-:-:S03]  /*17f0*/  IMAD.WIDE.U32 R76, R18, 0x2, R76 ;  /* 0x00000002124c7825 */ /* 0x000fc600078e004c */
[----:B------:R-:W-:Y:S02]  /*1800*/  LEA.HI.X R65, R117, R49, RZ, 0x1, P0 ;  /* 0x0000003175417211 */ /* 0x000fe400000f0cff */
[----:B-1----:R-:W-:Y:S01]  /*1810*/  LEA R62, P1, R16, R48, 0x7 ;  /* 0x00000030103e7211 */ /* 0x002fe200078238ff */
[----:B------:R-:W-:-:S03]  /*1820*/  IMAD.WIDE.U32 R74, R18, 0x2, R74 ;  /* 0x00000002124a7825 */ /* 0x000fc600078e004a */
[----:B------:R-:W-:Y:S01]  /*1830*/  LEA.HI.X R63, R118, R49, RZ, 0x1, P1 ;  /* 0x00000031763f7211 */ /* 0x000fe200008f0cff */
[----:B------:R-:W-:Y:S01]  /*1840*/  STS.U16 [R88+UR8+0x4840], R149 ;  /* 0x0048409558007988 */ /* 0x000fe20008000408 */
[----:B------:R-:W-:-:S03]  /*1850*/  IMAD.WIDE.U32 R64, R18, 0x2, R64 ;  /* 0x0000000212407825 */ /* 0x000fc600078e0040 */
[----:B------:R-:W-:Y:S01]  /*1860*/  STS.U16 [R88+UR8+0xa40], R148 ;  /* 0x000a409458007988 */ /* 0x000fe20008000408 */
[----:B------:R-:W-:-:S03]  /*1870*/  IMAD.WIDE.U32 R62, R18, 0x2, R62 ;  /* 0x00000002123e7825 */ /* 0x000fc600078e003e */
        /* <DEDUP_REMOVED lines=23> */
[----:B--2---:R-:W-:-:S03]  /*19f0*/  IMAD.SHL.U32 R121, R7, 0x40, RZ ;  /* 0x0000004007797824 */ /* 0x004fc600078e00ff */
[----:B------:R-:W2:Y:S04]  /*1a00*/  LDG.E.U16 R143, desc[UR10][R62.64] ;  /* 0x0000000a3e8f7981 */ /* 0x000ea8000c1e1500 */
[----:B------:R1:W2:Y:S01]  /*1a10*/  LDG.E.U16 R142, desc[UR10][R62.64+0x40] ;  /* 0x0000400a3e8e7981 */ /* 0x0002a2000c1e1500 */
        /* <DEDUP_REMOVED lines=12> */
[----:B------:R1:W-:Y:S01]  /*1ae0*/  STS.U16 [R88+UR8+0x1640], R124 ;  /* 0x0016407c58007988 */ /* 0x0003e20008000408 */
[----:B0-----:R-:W-:-:S03]  /*1af0*/  IMAD.SHL.U32 R123, R0, 0x40, RZ ;  /* 0x00000040007b7824 */ /* 0x001fc600078e00ff */
[----:B------:R0:W-:Y:S04]  /*1b00*/  STS.U16 [R88+UR8+0x5e40], R103 ;  /* 0x005e406758007988 */ /* 0x0001e80008000408 */
[----:B------:R-:W2:Y:S01]  /*1b10*/  LDG.E.U16 R141, desc[UR10][R76.64] ;  /* 0x0000000a4c8d7981 */ /* 0x000ea2000c1e1500 */
[----:B-1----:R-:W-:-:S03]  /*1b20*/  IMAD.SHL.U32 R124, R3, 0x40, RZ ;  /* 0x00000040037c7824 */ /* 0x002fc600078e00ff */
[----:B------:R1:W2:Y:S04]  /*1b30*/  LDG.E.U16 R140, desc[UR10][R76.64+0x40] ;  /* 0x0000400a4c8c7981 */ /* 0x0002a8000c1e1500 */
[----:B------:R-:W2:Y:S04]  /*1b40*/  LDG.E.U16 R139, desc[UR10][R74.64] ;  /* 0x0000000a4a8b7981 */ /* 0x000ea8000c1e1500 */
[----:B0-----:R0:W2:Y:S01]  /*1b50*/  LDG.E.U16 R103, desc[UR10][R74.64+0x40] ;  /* 0x0000400a4a677981 */ /* 0x0010a2000c1e1500 */
[----:B-1----:R-:W-:-:S03]  /*1b60*/  LEA R76, P0, R0, R48, 0x7 ;  /* 0x00000030004c7211 */ /* 0x002fc600078038ff */
[----:B------:R1:W-:Y:S01]  /*1b70*/  STS.U16 [R88+UR8+0x5400], R126 ;  /* 0x0054007e58007988 */ /* 0x0003e20008000408 */
[----:B------:R-:W-:Y:S02]  /*1b80*/  LEA.HI.X R77, R123, R49, RZ, 0x1, P0 ;  /* 0x000000317b4d7211 */ /* 0x000fe400000f0cff */
[----:B0-----:R-:W-:Y:S01]  /*1b90*/  LEA R74, P1, R3, R48, 0x7 ;  /* 0x00000030034a7211 */ /* 0x001fe200078238ff */
[----:B------:R0:W-:Y:S01]  /*1ba0*/  STS.U16 [R88+UR8+0x5440], R125 ;  /* 0x0054407d58007988 */ /* 0x0001e20008000408 */
[----:B-1----:R-:W-:-:S03]  /*1bb0*/  IMAD.SHL.U32 R126, R11, 0x40, RZ ;  /* 0x000000400b7e7824 */ /* 0x002fc600078e00ff */
[----:B------:R1:W-:Y:S01]  /*1bc0*/  STS.U16 [R88+UR8+0x5e00], R102 ;  /* 0x005e006658007988 */ /* 0x0003e20008000408 */
[----:B------:R-:W-:-:S03]  /*1bd0*/  LEA.HI.X R75, R124, R49, RZ, 0x1, P1 ;  /* 0x000000317c4b7211 */ /* 0x000fc600008f0cff */
[----:B------:R3:W-:Y:S01]  /*1be0*/  STS.U16 [R88+UR8+0x2000], R101 ;  /* 0x0020006558007988 */ /* 0x0007e20008000408 */
[----:B0-----:R-:W-:-:S03]  /*1bf0*/  IMAD.SHL.U32 R125, R19, 0x40, RZ ;  /* 0x00000040137d7824 */ /* 0x001fc600078e00ff */
[----:B------:R0:W-:Y:S04]  /*1c00*/  STS.U16 [R88+UR8+0x2040], R100 ;  /* 0x0020406458007988 */ /* 0x0001e80008000408 */
[----:B------:R4:W-:Y:S04]  /*1c10*/  STS.U16 [R88+UR8+0x6000], R99 ;  /* 0x0060006358007988 */ /* 0x0009e80008000408 */
[----:B-1----:R-:W2:Y:S04]  /*1c20*/  LDG.E.U16 R102, desc[UR10][R64.64] ;  /* 0x0000000a40667981 */ /* 0x002ea8000c1e1500 */
[----:B---3--:R1:W3:Y:S04]  /*1c30*/  LDG.E.U16 R101, desc[UR10][R64.64+0x40] ;  /* 0x0000400a40657981 */ /* 0x0082e8000c1e1500 */
[----:B0-----:R-:W3:Y:S04]  /*1c40*/  LDG.E.U16 R100, desc[UR10][R62.64] ;  /* 0x0000000a3e647981 */ /* 0x001ee8000c1e1500 */
[----:B----4-:R0:W4:Y:S01]  /*1c50*/  LDG.E.U16 R99, desc[UR10][R62.64+0x40] ;  /* 0x0000400a3e637981 */ /* 0x010122000c1e1500 */
[----:B-1----:R-:W-:Y:S01]  /*1c60*/  LEA R64, P0, R19, R48, 0x7 ;  /* 0x0000003013407211 */ /* 0x002fe200078038ff */
[----:B------:R-:W-:-:S03]  /*1c70*/  IMAD.WIDE.U32 R76, R18, 0x2, R76 ;  /* 0x00000002124c7825 */ /* 0x000fc600078e004c */
[----:B------:R-:W-:Y:S02]  /*1c80*/  LEA.HI.X R65, R125, R49, RZ, 0x1, P0 ;  /* 0x000000317d417211 */ /* 0x000fe400000f0cff */
[----:B0-----:R-:W-:Y:S01]  /*1c90*/  LEA R62, P1, R11, R48, 0x7 ;  /* 0x000000300b3e7211 */ /* 0x001fe200078238ff */
        /* <DEDUP_REMOVED lines=11> */
[----:B------:R-:W4:Y:S04]  /*1d50*/  LDG.E.U16 R98, desc[UR10][R76.64] ;  /* 0x0000000a4c627981 */ /* 0x000f28000c1e1500 */
[----:B------:R1:W4:Y:S01]  /*1d60*/  LDG.E.U16 R97, desc[UR10][R76.64+0x40] ;  /* 0x0000400a4c617981 */ /* 0x000322000c1e1500 */
[----:B0-----:R-:W-:-:S03]  /*1d70*/  IMAD.SHL.U32 R128, R5, 0x40, RZ ;  /* 0x0000004005807824 */ /* 0x001fc600078e00ff */
[----:B------:R-:W4:Y:S04]  /*1d80*/  LDG.E.U16 R96, desc[UR10][R74.64] ;  /* 0x0000000a4a607981 */ /* 0x000f28000c1e1500 */
[----:B------:R0:W4:Y:S01]  /*1d90*/  LDG.E.U16 R95, desc[UR10][R74.64+0x40] ;  /* 0x0000400a4a5f7981 */ /* 0x000122000c1e1500 */
[----:B-1----:R-:W-:-:S03]  /*1da0*/  LEA R76, P0, R22, R48, 0x7 ;  /* 0x00000030164c7211 */ /* 0x002fc600078038ff */
[----:B------:R1:W-:Y:S01]  /*1db0*/  STS.U16 [R88+UR8+0x5240], R130 ;  /* 0x0052408258007988 */ /* 0x0003e20008000408 */
[----:B------:R-:W-:Y:S02]  /*1dc0*/  LEA.HI.X R77, R127, R49, RZ, 0x1, P0 ;  /* 0x000000317f4d7211 */ /* 0x000fe400000f0cff */
[----:B0-----:R-:W-:Y:S01]  /*1dd0*/  LEA R74, P1, R5, R48, 0x7 ;  /* 0x00000030054a7211 */ /* 0x001fe200078238ff */
[----:B------:R0:W-:Y:S01]  /*1de0*/  STS.U16 [R88+UR8+0x5200], R129 ;  /* 0x0052008158007988 */ /* 0x0001e20008000408 */
[----:B-1----:R-:W-:-:S03]  /*1df0*/  IMAD.SHL.U32 R130, R15, 0x40, RZ ;  /* 0x000000400f827824 */ /* 0x002fc600078e00ff */
[----:B------:R-:W-:Y:S01]  /*1e00*/  STS.U16 [R88+UR8+0x2a00], R91 ;  /* 0x002a005b58007988 */ /* 0x000fe20008000408 */
[----:B------:R-:W-:-:S03]  /*1e10*/  LEA.HI.X R75, R128, R49, RZ, 0x1, P1 ;  /* 0x00000031804b7211 */ /* 0x000fc600008f0cff */
[----:B------:R1:W-:Y:S01]  /*1e20*/  STS.U16 [R88+UR8+0x6a40], R92 ;  /* 0x006a405c58007988 */ /* 0x0003e20008000408 */
[----:B0-----:R-:W-:-:S03]  /*1e30*/  IMAD.SHL.U32 R129, R20, 0x40, RZ ;  /* 0x0000004014817824 */ /* 0x001fc600078e00ff */
[----:B------:R0:W-:Y:S04]  /*1e40*/  STS.U16 [R88+UR8+0x6a00], R93 ;  /* 0x006a005d58007988 */ /* 0x0001e80008000408 */
[----:B------:R0:W-:Y:S04]  /*1e50*/  STS.U16 [R88+UR8+0x2c00], R94 ;  /* 0x002c005e58007988 */ /* 0x0001e80008000408 */
[----:B-1----:R-:W4:Y:S04]  /*1e60*/  LDG.E.U16 R92, desc[UR10][R62.64] ;  /* 0x0000000a3e5c7981 */ /* 0x002f28000c1e1500 */
[----:B0-----:R-:W4:Y:S04]  /*1e70*/  LDG.E.U16 R93, desc[UR10][R64.64+0x40] ;  /* 0x0000400a405d7981 */ /* 0x001f28000c1e1500 */
[----:B------:R0:W4:Y:S04]  /*1e80*/  LDG.E.U16 R94, desc[UR10][R64.64] ;  /* 0x0000000a405e7981 */ /* 0x000128000c1e1500 */
[----:B------:R1:W4:Y:S01]  /*1e90*/  LDG.E.U16 R91, desc[UR10][R62.64+0x40] ;  /* 0x0000400a3e5b7981 */ /* 0x000322000c1e1500 */
[----:B------:R-:W-:Y:S01]  /*1ea0*/  IMAD.WIDE.U32 R76, R18, 0x2, R76 ;  /* 0x00000002124c7825 */ /* 0x000fe200078e004c */
[----:B0-----:R-:W-:-:S02]  /*1eb0*/  LEA R64, P0, R20, R48, 0x7 ;  /* 0x0000003014407211 */ /* 0x001fc400078038ff */
[----:B-1----:R-:W-:Y:S02]  /*1ec0*/  LEA R62, P1, R15, R48, 0x7 ;  /* 0x000000300f3e7211 */ /* 0x002fe400078238ff */
[-C--:B------:R-:W-:Y:S02]  /*1ed0*/  LEA.HI.X R65, R129, R49.reuse, RZ, 0x1, P0 ;  /* 0x0000003181417211 */ /* 0x080fe400000f0cff */
[----:B------:R-:W-:Y:S01]  /*1ee0*/  LEA.HI.X R63, R130, R49, RZ, 0x1, P1 ;  /* 0x00000031823f7211 */ /* 0x000fe200008f0cff */
[----:B------:R0:W-:Y:S01]  /*1ef0*/  STS.U16 [R88+UR8+0x1200], R131 ;  /* 0x0012008358007988 */ /* 0x0001e20008000408 */
[----:B------:R-:W-:-:S03]  /*1f00*/  IMAD.WIDE.U32 R82, R18, 0x2, R82 ;  /* 0x0000000212527825 */ /* 0x000fc600078e0052 */
[----:B------:R1:W-:Y:S01]  /*1f10*/  STS.U16 [R88+UR8+0x6840], R89 ;  /* 0x0068405958007988 */ /* 0x0003e20008000408 */
[----:B------:R-:W-:-:S03]  /*1f20*/  IMAD.WIDE.U32 R74, R18, 0x2, R74 ;  /* 0x00000002124a7825 */ /* 0x000fc600078e004a */
[----:B------:R1:W-:Y:S01]  /*1f30*/  STS.U16 [R88+UR8+0x2a40], R90 ;  /* 0x002a405a58007988 */ /* 0x0003e20008000408 */
[----:B------:R-:W-:-:S03]  /*1f40*/  IMAD.WIDE.U32 R64, R18, 0x2, R64 ;  /* 0x0000000212407825 */ /* 0x000fc600078e0040 */
[----:B------:R1:W-:Y:S01]  /*1f50*/  STS.U16 [R88+UR8+0x1240], R132 ;  /* 0x0012408458007988 */ /* 0x0003e20008000408 */
[----:B0-----:R-:W-:Y:S02]  /*1f60*/  IMAD.SHL.U32 R131, R21, 0x40, RZ ;  /* 0x0000004015837824 */ /* 0x001fe400078e00ff */
[----:B------:R-:W-:Y:S01]  /*1f70*/  IMAD.WIDE.U32 R62, R18, 0x2, R62 ;  /* 0x00000002123e7825 */ /* 0x000fe200078e003e */
[----:B-1----:R-:W4:Y:S04]  /*1f80*/  LDG.E.U16 R89, desc[UR10][R76.64+0x40] ;  /* 0x0000400a4c597981 */ /* 0x002f28000c1e1500 */
[----:B------:R0:W4:Y:S01]  /*1f90*/  LDG.E.U16 R90, desc[UR10][R76.64] ;  /* 0x0000000a4c5a7981 */ /* 0x000122000c1e1500 */
[----:B------:R-:W-:-:S03]  /*1fa0*/  IMAD.SHL.U32 R132, R6, 0x40, RZ ;  /* 0x0000004006847824 */ /* 0x000fc600078e00ff */
[----:B------:R-:W-:Y:S04]  /*1fb0*/  STS.U16 [R88+UR8+0x2840], R86 ;  /* 0x0028405658007988 */ /* 0x000fe80008000408 */
[----:B------:R-:W-:Y:S01]  /*1fc0*/  STS.U16 [R88+UR8+0x6800], R87 ;  /* 0x0068005758007988 */ /* 0x000fe20008000408 */
[----:B0-----:R-:W-:-:S03]  /*1fd0*/  LEA R76, P0, R21, R48, 0x7 ;  /* 0x00000030154c7211 */ /* 0x001fc600078038ff */
[----:B------:R-:W-:Y:S01]  /*1fe0*/  STS.U16 [R88+UR8+0x2c40], R69 ;  /* 0x002c404558007988 */ /* 0x000fe20008000408 */
[----:B------:R-:W-:-:S03]  /*1ff0*/  LEA.HI.X R77, R131, R49, RZ, 0x1, P0 ;  /* 0x00000031834d7211 */ /* 0x000fc600000f0cff */
[----:B------:R0:W-:Y:S04]  /*2000*/  STS.U16 [R88+UR8+0x5000], R134 ;  /* 0x0050008658007988 */ /* 0x0001e80008000408 */
[----:B------:R1:W-:Y:S04]  /*2010*/  STS.U16 [R88+UR8+0x5040], R133 ;  /* 0x0050408558007988 */ /* 0x0003e80008000408 */
[----:B------:R-:W-:Y:S01]  /*2020*/  STS.U16 [R88+UR8+0x6600], R84 ;  /* 0x0066005458007988 */ /* 0x000fe20008000408 */
[----:B0-----:R-:W-:-:S03]  /*2030*/  IMAD.SHL.U32 R134, R4, 0x40, RZ ;  /* 0x0000004004867824 */ /* 0x001fc600078e00ff */
[----:B------:R0:W-:Y:S01]  /*2040*/  STS.U16 [R88+UR8+0x2800], R85 ;  /* 0x0028005558007988 */ /* 0x0001e20008000408 */
[----:B-1----:R-:W-:-:S03]  /*2050*/  IMAD.SHL.U32 R133, R2, 0x40, RZ ;  /* 0x0000004002857824 */ /* 0x002fc600078e00ff */
[----:B------:R-:W5:Y:S04]  /*2060*/  LDG.E.U16 R69, desc[UR10][R82.64] ;  /* 0x0000000a52457981 */ /* 0x000f68000c1e1500 */
[----:B------:R-:W2:Y:S04]  /*2070*/  LDG.E.U16 R68, desc[UR10][R82.64+0x40] ;  /* 0x0000400a52447981 */ /* 0x000ea8000c1e1500 */
[----:B------:R-:W4:Y:S04]  /*2080*/  LDG.E.U16 R87, desc[UR10][R74.64] ;  /* 0x0000000a4a577981 */ /* 0x000f28000c1e1500 */
[----:B------:R1:W4:Y:S04]  /*2090*/  LDG.E.U16 R86, desc[UR10][R74.64+0x40] ;  /* 0x0000400a4a567981 */ /* 0x000328000c1e1500 */
[----:B0-----:R-:W4:Y:S04]  /*20a0*/  LDG.E.U16 R85, desc[UR10][R64.64] ;  /* 0x0000000a40557981 */ /* 0x001f28000c1e1500 */
[----:B------:R0:W4:Y:S01]  /*20b0*/  LDG.E.U16 R84, desc[UR10][R64.64+0x40] ;  /* 0x0000400a40547981 */ /* 0x000122000c1e1500 */
[----:B-1----:R-:W-:-:S03]  /*20c0*/  LEA R74, P0, R6, R48, 0x7 ;  /* 0x00000030064a7211 */ /* 0x002fc600078038ff */
[----:B------:R-:W4:Y:S04]  /*20d0*/  LDG.E.U16 R83, desc[UR10][R62.64] ;  /* 0x0000000a3e537981 */ /* 0x000f28000c1e1500 */
[----:B------:R1:W4:Y:S01]  /*20e0*/  LDG.E.U16 R82, desc[UR10][R62.64+0x40] ;  /* 0x0000400a3e527981 */ /* 0x000322000c1e1500 */
[-C--:B0-----:R-:W-:Y:S02]  /*20f0*/  LEA R64, P1, R2, R48.reuse, 0x7 ;  /* 0x0000003002407211 */ /* 0x081fe400078238ff */
[-C--:B------:R-:W-:Y:S02]  /*2100*/  LEA.HI.X R75, R132, R49.reuse, RZ, 0x1, P0 ;  /* 0x00000031844b7211 */ /* 0x080fe400000f0cff */
[----:B------:R-:W-:Y:S02]  /*2110*/  LEA.HI.X R65, R133, R49, RZ, 0x1, P1 ;  /* 0x0000003185417211 */ /* 0x000fe400008f0cff */
[----:B-1----:R-:W-:Y:S01]  /*2120*/  LEA R62, P2, R4, R48, 0x7 ;  /* 0x00000030043e7211 */ /* 0x002fe200078438ff */
[----:B------:R-:W-:-:S03]  /*2130*/  IMAD.WIDE.U32 R80, R18, 0x2, R80 ;  /* 0x0000000212507825 */ /* 0x000fc600078e0050 */
[----:B------:R-:W-:Y:S01]  /*2140*/  LEA.HI.X R63, R134, R49, RZ, 0x1, P2 ;  /* 0x00000031863f7211 */ /* 0x000fe200010f0cff */
[C---:B------:R-:W-:Y:S01]  /*2150*/  IMAD.WIDE.U32 R78, R18.reuse, 0x2, R78 ;  /* 0x00000002124e7825 */ /* 0x040fe200078e004e */
[----:B------:R-:W-:Y:S03]  /*2160*/  STS.U16 [R88+UR8+0x6040], R72 ;  /* 0x0060404858007988 */ /* 0x000fe60008000408 */
[C---:B------:R-:W-:Y:S01]  /*2170*/  IMAD.WIDE.U32 R76, R18.reuse, 0x2, R76 ;  /* 0x00000002124c7825 */ /* 0x040fe200078e004c */
[----:B------:R0:W-:Y:S03]  /*2180*/  STS.U16 [R88+UR8+0x2240], R73 ;  /* 0x0022404958007988 */ /* 0x0001e60008000408 */
[C---:B------:R-:W-:Y:S01]  /*2190*/  IMAD.WIDE.U32 R74, R18.reuse, 0x2, R74 ;  /* 0x00000002124a7825 */ /* 0x040fe200078e004a */
[----:B------:R1:W-:Y:S03]  /*21a0*/  STS.U16 [R88+UR8+0x6c00], R70 ;  /* 0x006c004658007988 */ /* 0x0003e60008000408 */
[C---:B------:R-:W-:Y:S01]  /*21b0*/  IMAD.WIDE.U32 R64, R18.reuse, 0x2, R64 ;  /* 0x0000000212407825 */ /* 0x040fe200078e0040 */
[----:B------:R1:W-:Y:S03]  /*21c0*/  STS.U16 [R88+UR8+0x6c40], R71 ;  /* 0x006c404758007988 */ /* 0x0003e60008000408 */
[----:B------:R-:W-:Y:S01]  /*21d0*/  IMAD.WIDE.U32 R62, R18, 0x2, R62 ;  /* 0x00000002123e7825 */ /* 0x000fe200078e003e */
[----:B0-----:R-:W3:Y:S04]  /*21e0*/  LDG.E.U16 R73, desc[UR10][R78.64] ;  /* 0x0000000a4e497981 */ /* 0x001ee8000c1e1500 */
[----:B-1----:R-:W4:Y:S04]  /*21f0*/  LDG.E.U16 R70, desc[UR10][R80.64+0x40] ;  /* 0x0000400a50467981 */ /* 0x002f28000c1e1500 */
[----:B------:R-:W4:Y:S04]  /*2200*/  LDG.E.U16 R71, desc[UR10][R80.64] ;  /* 0x0000000a50477981 */ /* 0x000f28000c1e1500 */
[----:B------:R-:W4:Y:S04]  /*2210*/  LDG.E.U16 R72, desc[UR10][R78.64+0x40] ;  /* 0x0000400a4e487981 */ /* 0x000f28000c1e1500 */
[----:B------:R0:W-:Y:S04]  /*2220*/  STS.U16 [R88+UR8+0x1000], R136 ;  /* 0x0010008858007988 */ /* 0x0001e80008000408 */
[----:B------:R1:W-:Y:S04]  /*2230*/  STS.U16 [R88+UR8+0x1040], R135 ;  /* 0x0010408758007988 */ /* 0x0003e80008000408 */
[----:B------:R-:W4:Y:S01]  /*2240*/  LDG.E.U16 R81, desc[UR10][R76.64] ;  /* 0x0000000a4c517981 */ /* 0x000f22000c1e1500 */
[----:B0-----:R-:W-:-:S03]  /*2250*/  IMAD.SHL.U32 R136, R104, 0x40, RZ ;  /* 0x0000004068887824 */ /* 0x001fc600078e00ff */
[----:B------:R-:W4:Y:S01]  /*2260*/  LDG.E.U16 R80, desc[UR10][R76.64+0x40] ;  /* 0x0000400a4c507981 */ /* 0x000f22000c1e1500 */
[----:B-1----:R-:W-:-:S03]  /*2270*/  IMAD.SHL.U32 R135, R23, 0x40, RZ ;  /* 0x0000004017877824 */ /* 0x002fc600078e00ff */
[----:B------:R-:W4:Y:S04]  /*2280*/  LDG.E.U16 R79, desc[UR10][R74.64] ;  /* 0x0000000a4a4f7981 */ /* 0x000f28000c1e1500 */
[----:B------:R-:W4:Y:S04]  /*2290*/  LDG.E.U16 R78, desc[UR10][R74.64+0x40] ;  /* 0x0000400a4a4e7981 */ /* 0x000f28000c1e1500 */
[----:B------:R-:W4:Y:S04]  /*22a0*/  LDG.E.U16 R77, desc[UR10][R64.64] ;  /* 0x0000000a404d7981 */ /* 0x000f28000c1e1500 */
[----:B------:R0:W4:Y:S04]  /*22b0*/  LDG.E.U16 R76, desc[UR10][R64.64+0x40] ;  /* 0x0000400a404c7981 */ /* 0x000128000c1e1500 */
[----:B------:R-:W4:Y:S04]  /*22c0*/  LDG.E.U16 R75, desc[UR10][R62.64] ;  /* 0x0000000a3e4b7981 */ /* 0x000f28000c1e1500 */
[----:B------:R1:W4:Y:S01]  /*22d0*/  LDG.E.U16 R74, desc[UR10][R62.64+0x40] ;  /* 0x0000400a3e4a7981 */ /* 0x000322000c1e1500 */
[----:B0-----:R-:W-:-:S04]  /*22e0*/  LEA R64, P0, R23, R48, 0x7 ;  /* 0x0000003017407211 */ /* 0x001fc800078038ff */
[----:B------:R-:W-:Y:S02]  /*22f0*/  LEA.HI.X R65, R135, R49, RZ, 0x1, P0 ;  /* 0x0000003187417211 */ /* 0x000fe400000f0cff */
[----:B-1----:R-:W-:-:S04]  /*2300*/  LEA R62, P1, R104, R48, 0x7 ;  /* 0x00000030683e7211 */ /* 0x002fc800078238ff */
[----:B------:R-:W-:Y:S01]  /*2310*/  LEA.HI.X R63, R136, R49, RZ, 0x1, P1 ;  /* 0x00000031883f7211 */ /* 0x000fe200008f0cff */
[----:B------:R-:W-:-:S04]  /*2320*/  IMAD.WIDE.U32 R64, R18, 0x2, R64 ;  /* 0x0000000212407825 */ /* 0x000fc800078e0040 */
[----:B------:R-:W-:Y:S01]  /*2330*/  IMAD.WIDE.U32 R62, R18, 0x2, R62 ;  /* 0x00000002123e7825 */ /* 0x000fe200078e003e */
[----:B------:R-:W-:Y:S04]  /*2340*/  STS.U16 [R88+UR8+0x4200], R161 ;  /* 0x004200a158007988 */ /* 0x000fe80008000408 */
[----:B------:R-:W-:Y:S04]  /*2350*/  STS.U16 [R88+UR8+0x400], R160 ;  /* 0x000400a058007988 */ /* 0x000fe80008000408 */
[----:B------:R-:W-:Y:S04]  /*2360*/  STS.U16 [R88+UR8+0x440], R159 ;  /* 0x0004409f58007988 */ /* 0x000fe80008000408 */
[----:B------:R0:W-:Y:S04]  /*2370*/  STS.U16 [R88+UR8+0x4400], R158 ;  /* 0x0044009e58007988 */ /* 0x0001e80008000408 */
[----:B------:R1:W-:Y:S04]  /*2380*/  STS.U16 [R88+UR8+0x4e40], R138 ;  /* 0x004e408a58007988 */ /* 0x0003e80008000408 */
[----:B------:R1:W-:Y:S04]  /*2390*/  STS.U16 [R88+UR8+0x4e00], R137 ;  /* 0x004e008958007988 */ /* 0x0003e80008000408 */
[----:B0-----:R-:W4:Y:S01]  /*23a0*/  LDG.E.U16 R158, desc[UR10][R64.64] ;  /* 0x0000000a409e7981 */ /* 0x001f22000c1e1500 */
[----:B-1----:R-:W-:-:S03]  /*23b0*/  IMAD.SHL.U32 R138, R105, 0x40, RZ ;  /* 0x00000040698a7824 */ /* 0x002fc600078e00ff */
[----:B------:R0:W4:Y:S01]  /*23c0*/  LDG.E.U16 R159, desc[UR10][R64.64+0x40] ;  /* 0x0000400a409f7981 */ /* 0x000122000c1e1500 */
[----:B------:R-:W-:-:S03]  /*23d0*/  IMAD.SHL.U32 R137, R106, 0x40, RZ ;  /* 0x000000406a897824 */ /* 0x000fc600078e00ff */
        /* <DEDUP_REMOVED lines=8> */
[----:B------:R-:W4:Y:S04]  /*2460*/  LDG.E.U16 R163, desc[UR10][R64.64] ;  /* 0x0000000a40a37981 */ /* 0x000f28000c1e1500 */
[----:B------:R-:W4:Y:S04]  /*2470*/  LDG.E.U16 R162, desc[UR10][R62.64] ;  /* 0x0000000a3ea27981 */ /* 0x000f28000c1e1500 */
[----:B------:R-:W4:Y:S04]  /*2480*/  LDG.E.U16 R164, desc[UR10][R62.64+0x40] ;  /* 0x0000400a3ea47981 */ /* 0x000f28000c1e1500 */
[----:B------:R-:W4:Y:S04]  /*2490*/  LDG.E.U16 R165, desc[UR10][R64.64+0x40] ;  /* 0x0000400a40a57981 */ /* 0x000f28000c1e1500 */
[----:B------:R-:W-:Y:S04]  /*24a0*/  STS.U16 [R88+UR8+0x2e40], R24 ;  /* 0x002e401858007988 */ /* 0x000fe80008000408 */
        /* <DEDUP_REMOVED lines=35> */
[----:B-----5:R-:W-:Y:S04]  /*26e0*/  STS.U16 [R88+UR8+0x8400], R69 ;  /* 0x0084004558007988 */ /* 0x020fe80008000408 */
[----:B--2---:R-:W-:Y:S04]  /*26f0*/  STS.U16 [R88+UR8+0x8440], R68 ;  /* 0x0084404458007988 */ /* 0x004fe80008000408 */
[----:B------:R-:W-:Y:S04]  /*2700*/  STS.U16 [R88+UR8+0x8800], R157 ;  /* 0x0088009d58007988 */ /* 0x000fe80008000408 */
[----:B---3--:R-:W-:Y:S04]  /*2710*/  STS.U16 [R88+UR8+0x8640], R73 ;  /* 0x0086404958007988 */ /* 0x008fe80008000408 */
[----:B----4-:R-:W-:Y:S04]  /*2720*/  STS.U16 [R88+UR8+0x8200], R70 ;  /* 0x0082004658007988 */ /* 0x010fe80008000408 */
        /* <DEDUP_REMOVED lines=50> */
[----:B------:R0:W-:Y:S04]  /*2a50*/  STS.U16 [R88+UR8+0xb600], R74 ;  /* 0x00b6004a58007988 */ /* 0x0001e80008000408 */
[----:B------:R-:W-:Y:S04]  /*2a60*/  STS.U16 [R88+UR8+0xb800], R158 ;  /* 0x00b8009e58007988 */ /* 0x000fe80008000408 */
[----:B------:R-:W-:Y:S04]  /*2a70*/  STS.U16 [R88+UR8+0xb840], R159 ;  /* 0x00b8409f58007988 */ /* 0x000fe80008000408 */
[----:B------:R-:W-:Y:S04]  /*2a80*/  STS.U16 [R88+UR8+0xba40], R160 ;  /* 0x00ba40a058007988 */ /* 0x000fe80008000408 */
[----:B------:R-:W-:Y:S04]  /*2a90*/  STS.U16 [R88+UR8+0xba00], R161 ;  /* 0x00ba00a158007988 */ /* 0x000fe80008000408 */
[----:B------:R-:W-:Y:S04]  /*2aa0*/  STS.U16 [R88+UR8+0xbe40], R162 ;  /* 0x00be40a258007988 */ /* 0x000fe80008000408 */
[----:B------:R-:W-:Y:S04]  /*2ab0*/  STS.U16 [R88+UR8+0xbe00], R164 ;  /* 0x00be00a458007988 */ /* 0x000fe80008000408 */
[----:B------:R-:W-:Y:S04]  /*2ac0*/  STS.U16 [R88+UR8+0xbc00], R163 ;  /* 0x00bc00a358007988 */ /* 0x000fe80008000408 */
[----:B------:R1:W-:Y:S01]  /*2ad0*/  STS.U16 [R88+UR8+0xbc40], R165 ;  /* 0x00bc40a558007988 */ /* 0x0003e20008000408 */
[----:B------:R-:W-:Y:S01]  /*2ae0*/  BAR.SYNC.DEFER_BLOCKING 0x0 ;  /* 0x0000000000007b1d */ /* 0x000fe20000010000 */
[----:B------:R-:W-:-:S02]  /*2af0*/  UIADD3 UR4, UR8, 0x8000, URZ ;  /* 0x0000800008047890 */ /* 0x000fc4000fffe03f */
[----:B------:R-:W-:Y:S02]  /*2b00*/  USHF.R.U32.HI UR5, URZ, 0x4, UR8 ;  /* 0x000000043f057899 */ /* 0x000fe40008011608 */
[----:B------:R-:W-:Y:S02]  /*2b10*/  USHF.R.U32.HI UR6, URZ, 0x4, UR4 ;  /* 0x000000043f067899 */ /* 0x000fe40008011604 */
[----:B------:R-:W-:Y:S02]  /*2b20*/  USGXT.U32 UR4, UR5, 0xe ;  /* 0x0000000e0504789a */ /* 0x000fe40008000000 */
[----:B------:R-:W-:Y:S01]  /*2b30*/  USGXT.U32 UR6, UR6, 0xe ;  /* 0x0000000e0606789a */ /* 0x000fe20008000000 */
[----:B------:R-:W-:Y:S01]  /*2b40*/  UMOV UR5, 0x40000040 ;  /* 0x4000004000057882 */ /* 0x000fe20000000000 */
[----:B------:R-:W-:Y:S01]  /*2b50*/  UMOV UR7, 0x40000040 ;  /* 0x4000004000077882 */ /* 0x000fe20000000000 */
[----:B0-----:R-:W-:-:S06]  /*2b60*/  WARPGROUP.ARRIVE ;  /* 0x00000000000079c5 */ /* 0x001fcc0000000000 */
[----:B------:R-:W-:Y:S01]  /*2b70*/  HGMMA.64x64x16.F32.BF16 R56, gdesc[UR4].tnspB, RZ, !UPT ;  /* 0x40e00000043879f0 */ /* 0x000fe2000c7018ff */
[----:B------:R-:W-:Y:S02]  /*2b80*/  UIADD3 UR12, UP0, UR4, 0x2, URZ ;  /* 0x00000002040c7890 */ /* 0x000fe4000ff1e03f */
[----:B------:R-:W-:Y:S01]  /*2b90*/  UIADD3 UR14, UP1, UR6, 0x80, URZ ;  /* 0x00000080060e7890 */ /* 0x000fe2000ff3e03f */
[----:B------:R-:W-:Y:S01]  /*2ba0*/  UMOV UR4, URZ ;  /* 0x0000003f00047c82 */ /* 0x000fe20008000000 */
[----:B------:R-:W-:Y:S01]  /*2bb0*/  UMOV UR5, URZ ;  /* 0x0000003f00057c82 */ /* 0x000fe20008000000 */
[----:B------:R-:W-:Y:S02]  /*2bc0*/  UIADD3.X UR13, UR4, 0x40000040, URZ, UP0, !UPT ;  /* 0x40000040040d7890 */ /* 0x000fe400087fe43f */
[----:B------:R-:W-:-:S09]  /*2bd0*/  UIADD3.X UR15, UR5, 0x40000040, URZ, UP1, !UPT ;  /* 0x40000040050f7890 */ /* 0x000fd20008ffe43f */
[----:B------:R-:W-:Y:S01]  /*2be0*/  HGMMA.64x64x16.F32.BF16 R56, gdesc[UR12].tnspB, R56 ;  /* 0x40e000000c3879f0 */ /* 0x000fe20008701838 */
[----:B------:R-:W-:Y:S02]  /*2bf0*/  UIADD3.64 UR28, UR12, 0x2, URZ ;  /* 0x000000020c1c7897 */ /* 0x000fe4000fffe03f */
[----:B------:R-:W-:Y:S02]  /*2c00*/  UIADD3.64 UR30, UR14, 0x80, URZ ;  /* 0x000000800e1e7897 */ /* 0x000fe4000fffe03f */
[----:B------:R-:W-:Y:S02]  /*2c10*/  UIADD3.64 UR32, UR12, 0x4, URZ ;  /* 0x000000040c207897 */ /* 0x000fe4000fffe03f */
[----:B------:R-:W-:-:S05]  /*2c20*/  UIADD3.64 UR34, UR14, 0x100, URZ ;  /* 0x000001000e227897 */ /* 0x000fca000fffe03f */
[----:B------:R-:W-:Y:S01]  /*2c30*/  HGMMA.64x64x16.F32.BF16 R56, gdesc[UR28].tnspB, R56 ;  /* 0x40e000001c3879f0 */ /* 0x000fe20008701838 */
[----:B------:R-:W-:Y:S02]  /*2c40*/  UIADD3.64 UR36, UR12, 0x3fe, URZ ;  /* 0x000003fe0c247897 */ /* 0x000fe4000fffe03f */
[----:B------:R-:W-:Y:S01]  /*2c50*/  UIADD3.64 UR38, UR14, 0x180, URZ ;  /* 0x000001800e267897 */ /* 0x000fe2000fffe03f */
[----:B------:R-:W-:Y:S01]  /*2c60*/  HGMMA.64x64x16.F32.BF16 R56, gdesc[UR32].tnspB, R56 ;  /* 0x40e00000203879f0 */ /* 0x000fe20008701838 */
[----:B------:R-:W-:Y:S02]  /*2c70*/  UIADD3.64 UR24, UR12, 0x400, URZ ;  /* 0x000004000c187897 */ /* 0x000fe4000fffe03f */
[----:B------:R-:W-:-:S05]  /*2c80*/  UIADD3.64 UR26, UR14, 0x200, URZ ;  /* 0x000002000e1a7897 */ /* 0x000fca000fffe03f */
[----:B------:R-:W-:Y:S01]  /*2c90*/  HGMMA.64x64x16.F32.BF16 R56, gdesc[UR36].tnspB, R56 ;  /* 0x40e00000243879f0 */ /* 0x000fe20008701838 */
[----:B------:R-:W-:Y:S02]  /*2ca0*/  UIADD3.64 UR20, UR12, 0x402, URZ ;  /* 0x000004020c147897 */ /* 0x000fe4000fffe03f */
[----:B------:R-:W-:Y:S01]  /*2cb0*/  UIADD3.64 UR22, UR14, 0x280, URZ ;  /* 0x000002800e167897 */ /* 0x000fe2000fffe03f */
[----:B------:R-:W-:Y:S01]  /*2cc0*/  HGMMA.64x64x16.F32.BF16 R56, gdesc[UR24].tnspB, R56 ;  /* 0x40e00000183879f0 */ /* 0x000fe20008701838 */
[----:B------:R-:W-:Y:S02]  /*2cd0*/  UIADD3.64 UR16, UR12, 0x404, URZ ;  /* 0x000004040c107897 */ /* 0x000fe4000fffe03f */
[----:B------:R-:W-:Y:S02]  /*2ce0*/  UIADD3.64 UR18, UR14, 0x300, URZ ;  /* 0x000003000e127897 */ /* 0x000fe4000fffe03f */
[----:B------:R-:W-:-:S03]  /*2cf0*/  UIADD3.64 UR4, UR12, 0x1fe, URZ ;  /* 0x000001fe0c047897 */ /* 0x000fc6000fffe03f */
[----:B------:R-:W-:Y:S04]  /*2d00*/  HGMMA.64x64x16.F32.BF16 R56, gdesc[UR20].tnspB, R56 ;  /* 0x40e00000143879f0 */ /* 0x000fe80008701838 */
[----:B------:R-:W-:Y:S04]  /*2d10*/  HGMMA.64x64x16.F32.BF16 R56, gdesc[UR16].tnspB, R56 ;  /* 0x40e00000103879f0 */ /* 0x000fe80008701838 */
[----:B------:R-:W-:Y:S01]  /*2d20*/  HGMMA.64x64x16.F32.BF16 R24, gdesc[UR4].tnspB, RZ, !UPT ;  /* 0x40e00000041879f0 */ /* 0x000fe2000c7018ff */
[----:B------:R-:W-:Y:S01]  /*2d30*/  UIADD3.64 UR4, UR12, 0x200, URZ ;  /* 0x000002000c047897 */ /* 0x000fe2000fffe03f */
[----:B------:R-:W-:Y:S01]  /*2d40*/  UMOV UR6, UR14 ;  /* 0x0000000e00067c82 */ /* 0x000fe20008000000 */
[----:B------:R-:W-:Y:S01]  /*2d50*/  UMOV UR7, UR15 ;  /* 0x0000000f00077c82 */ /* 0x000fe20008000000 */
[----:B------:R-:W-:-:S06]  /*2d60*/  UIADD3.64 UR28, UR12, 0x202, URZ ;  /* 0x000002020c1c7897 */ /* 0x000fcc000fffe03f */
[----:B------:R-:W-:Y:S01]  /*2d70*/  HGMMA.64x64x16.F32.BF16 R24, gdesc[UR4].tnspB, R24 ;  /* 0x40e00000041879f0 */ /* 0x000fe20008701818 */
[----:B------:R-:W-:-:S03]  /*2d80*/  UIADD3.64 UR32, UR12, 0x204, URZ ;  /* 0x000002040c207897 */ /* 0x000fc6000fffe03f */
[----:B------:R-:W-:Y:S01]  /*2d90*/  HGMMA.64x64x16.F32.BF16 R24, gdesc[UR28].tnspB, R24 ;  /* 0x40e000001c1879f0 */ /* 0x000fe20008701818 */
[----:B------:R-:W-:-:S05]  /*2da0*/  UIADD3.64 UR36, UR12, 0x5fe, URZ ;  /* 0x000005fe0c247897 */ /* 0x000fca000fffe03f */
[----:B------:R-:W-:Y:S01]  /*2db0*/  HGMMA.64x64x16.F32.BF16 R24, gdesc[UR32].tnspB, R24 ;  /* 0x40e00000201879f0 */ /* 0x000fe20008701818 */
[----:B------:R-:W-:-:S03]  /*2dc0*/  UIADD3.64 UR24, UR12, 0x600, URZ ;  /* 0x000006000c187897 */ /* 0x000fc6000fffe03f */
[----:B------:R-:W-:Y:S01]  /*2dd0*/  HGMMA.64x64x16.F32.BF16 R24, gdesc[UR36].tnspB, R24 ;  /* 0x40e00000241879f0 */ /* 0x000fe20008701818 */
[----:B------:R-:W-:-:S05]  /*2de0*/  UIADD3.64 UR20, UR12, 0x602, URZ ;  /* 0x000006020c147897 */ /* 0x000fca000fffe03f */
[----:B------:R-:W-:Y:S01]  /*2df0*/  HGMMA.64x64x16.F32.BF16 R24, gdesc[UR24].tnspB, R24 ;  /* 0x40e00000181879f0 */ /* 0x000fe20008701818 */
[----:B------:R-:W-:-:S03]  /*2e00*/  UIADD3.64 UR12, UR12, 0x604, URZ ;  /* 0x000006040c0c7897 */ /* 0x000fc6000fffe03f */
[----:B------:R-:W-:Y:S01]  /*2e10*/  HGMMA.64x64x16.F32.BF16 R24, gdesc[UR20].tnspB, R24 ;  /* 0x40e00000141879f0 */ /* 0x000fe20008701818 */
[----:B------:R-:W-:Y:S01]  /*2e20*/  UMOV UR14, UR18 ;  /* 0x00000012000e7c82 */ /* 0x000fe20008000000 */
[----:B------:R-:W-:Y:S01]  /*2e30*/  UMOV UR15, UR19 ;  /* 0x00000013000f7c82 */ /* 0x000fe20008000000 */
[----:B------:R-:W0:Y:S03]  /*2e40*/  S2R R141, SR_TID.X ;  /* 0x00000000008d7919 */ /* 0x000e260000002100 */
[----:B------:R-:W-:Y:S01]  /*2e50*/  HGMMA.64x64x16.F32.BF16 R24, gdesc[UR12].tnspB, R24, gsb0 ;  /* 0x40e000000c1879f0 */ /* 0x000fe20008001818 */
[C---:B0-----:R-:W-:Y:S02]  /*2e60*/  IMAD.SHL.U32 R90, R141.reuse, 0x100, RZ ;  /* 0x000001008d5a7824 */ /* 0x041fe400078e00ff */
[C---:B------:R-:W-:Y:S01]  /*2e70*/  IMAD.SHL.U32 R89, R141.reuse, 0x10, RZ ;  /* 0x000000108d597824 */ /* 0x040fe200078e00ff */
[----:B------:R-:W-:Y:S01]  /*2e80*/  SHF.R.S32.HI R91, RZ, 0x5, R141 ;  /* 0x00000005ff5b7819 */ /* 0x000fe2000001148d */
[----:B-1----:R-:W-:Y:S01]  /*2e90*/  IMAD.SHL.U32 R88, R141, 0x20, RZ ;  /* 0x000000208d587824 */ /* 0x002fe200078e00ff */
[----:B------:R-:W-:-:S02]  /*2ea0*/  LOP3.LUT R90, R90, 0x1800, RZ, 0xc0, !PT ;  /* 0x000018005a5a7812 */ /* 0x000fc400078ec0ff */
[----:B------:R-:W-:Y:S02]  /*2eb0*/  SGXT R91, R91, 0x1 ;  /* 0x000000015b5b781a */ /* 0x000fe40000000200 */
[----:B------:R-:W-:Y:S01]  /*2ec0*/  LOP3.LUT R92, R90, 0x70, R89, 0xf8, !PT ;  /* 0x000000705a5c7812 */ /* 0x000fe200078ef859 */
[----:B------:R-:W-:Y:S01]  /*2ed0*/  IMAD.SHL.U32 R90, R141, 0x2, RZ ;  /* 0x000000028d5a7824 */ /* 0x000fe200078e00ff */
[----:B------:R-:W-:Y:S02]  /*2ee0*/  LOP3.LUT R88, R88, 0x60, RZ, 0xc0, !PT ;  /* 0x0000006058587812 */ /* 0x000fe400078ec0ff */
[----:B------:R-:W-:Y:S02]  /*2ef0*/  SHF.R.S32.HI R140, RZ, 0x2, R141 ;  /* 0x00000002ff8c7819 */ /* 0x000fe4000001148d */
[----:B------:R-:W-:Y:S02]  /*2f00*/  LOP3.LUT R89, R88, 0x780, R89, 0xf8, !PT ;  /* 0x0000078058597812 */ /* 0x000fe400078ef859 */
[----:B------:R-:W-:-:S02]  /*2f10*/  LOP3.LUT R91, R92, 0x2010, R91, 0x78, !PT ;  /* 0x000020105c5b7812 */ /* 0x000fc400078e785b */
[----:B------:R-:W-:Y:S02]  /*2f20*/  SGXT R140, R140, 0x1 ;  /* 0x000000018c8c781a */ /* 0x000fe40000000200 */
[----:B------:R-:W-:Y:S02]  /*2f30*/  LOP3.LUT R90, R90, 0x80, RZ, 0xc0, !PT ;  /* 0x000000805a5a7812 */ /* 0x000fe400078ec0ff */
[----:B------:R-:W-:Y:S02]  /*2f40*/  LOP3.LUT R140, R89, 0x2010, R140, 0xf8, !PT ;  /* 0x00002010598c7812 */ /* 0x000fe400078ef88c */
[----:B------:R-:W-:Y:S02]  /*2f50*/  IADD3 R139, R91, UR8, R90 ;  /* 0x000000085b8b7c10 */ /* 0x000fe4000fffe05a */
[----:B------:R-:W-:Y:S01]  /*2f60*/  SHF.R.U32.HI R141, RZ, 0x5, R141 ;  /* 0x00000005ff8d7819 */ /* 0x000fe2000001168d */
[----:B------:R-:W-:Y:S02]  /*2f70*/  WARPGROUP.DEPBAR.LE gsb0, 0x0 ;  /* 0x00008000000079c5 */ /* 0x000fe40000010000 */
[----:B------:R-:W-:-:S02]  /*2f80*/  IMAD.MOV.U32 R88, RZ, RZ, R56 ;  /* 0x000000ffff587224 */ /* 0x000fc400078e0038 */
[----:B------:R-:W-:Y:S02]  /*2f90*/  IMAD.MOV.U32 R89, RZ, RZ, R58 ;  /* 0x000000ffff597224 */ /* 0x000fe400078e003a */
[----:B------:R-:W-:Y:S02]  /*2fa0*/  IMAD.MOV.U32 R90, RZ, RZ, R72 ;  /* 0x000000ffff5a7224 */ /* 0x000fe400078e0048 */
[----:B------:R-:W-:Y:S01]  /*2fb0*/  IMAD.MOV.U32 R91, RZ, RZ, R74 ;  /* 0x000000ffff5b7224 */ /* 0x000fe200078e004a */
[----:B------:R-:W-:Y:S01]  /*2fc0*/  BAR.SYNC.DEFER_BLOCKING 0x0 ;  /* 0x0000000000007b1d */ /* 0x000fe20000010000 */
[----:B------:R-:W-:Y:S01]  /*2fd0*/  IMAD.MOV.U32 R56, RZ, RZ, R57 ;  /* 0x000000ffff387224 */ /* 0x000fe200078e0039 */
[----:B------:R-:W-:Y:S01]  /*2fe0*/  LOP3.LUT R72, R140, 0x10, RZ, 0x3c, !PT ;  /* 0x000000108c487812 */ /* 0x000fe200078e3cff */
[----:B------:R-:W-:Y:S02]  /*2ff0*/  IMAD.MOV.U32 R92, RZ, RZ, R60 ;  /* 0x000000ffff5c7224 */ /* 0x000fe400078e003c */
[----:B------:R-:W-:Y:S01]  /*3000*/  IMAD.MOV.U32 R93, RZ, RZ, R62 ;  /* 0x000000ffff5d7224 */ /* 0x000fe200078e003e */
[----:B------:R0:W-:Y:S02]  /*3010*/  STS.128 [R140+UR8], R88 ;  /* 0x000000588c007988 */ /* 0x0001e40008000c08 */
[----:B0-----:R-:W0:Y:S01]  /*3020*/  LDC.64 R88, c[0x0][0x220] ;  /* 0x00008800ff587b82 */ /* 0x001e220000000a00 */
[----:B------:R-:W-:-:S02]  /*3030*/  IMAD.MOV.U32 R94, RZ, RZ, R76 ;  /* 0x000000ffff5e7224 */ /* 0x000fc400078e004c */
[----:B------:R-:W-:Y:S02]  /*3040*/  IMAD.MOV.U32 R95, RZ, RZ, R78 ;  /* 0x000000ffff5f7224 */ /* 0x000fe400078e004e */
[----:B------:R-:W-:Y:S02]  /*3050*/  IMAD.MOV.U32 R96, RZ, RZ, R64 ;  /* 0x000000ffff607224 */ /* 0x000fe400078e0040 */
[----:B------:R-:W-:Y:S02]  /*3060*/  IMAD.MOV.U32 R97, RZ, RZ, R66 ;  /* 0x000000ffff617224 */ /* 0x000fe400078e0042 */
[----:B------:R-:W-:Y:S02]  /*3070*/  IMAD.MOV.U32 R98, RZ, RZ, R80 ;  /* 0x000000ffff627224 */ /* 0x000fe400078e0050 */
[----:B------:R-:W-:Y:S02]  /*3080*/  IMAD.MOV.U32 R99, RZ, RZ, R82 ;  /* 0x000000ffff637224 */ /* 0x000fe400078e0052 */
[----:B------:R-:W-:-:S02]  /*3090*/  IMAD.MOV.U32 R100, RZ, RZ, R68 ;  /* 0x000000ffff647224 */ /* 0x000fc400078e0044 */
[----:B------:R-:W-:Y:S02]  /*30a0*/  IMAD.MOV.U32 R101, RZ, RZ, R70 ;  /* 0x000000ffff657224 */ /* 0x000fe400078e0046 */
[----:B------:R-:W-:Y:S02]  /*30b0*/  IMAD.MOV.U32 R102, RZ, RZ, R84 ;  /* 0x000000ffff667224 */ /* 0x000fe400078e0054 */
[----:B------:R-:W-:Y:S02]  /*30c0*/  IMAD.MOV.U32 R103, RZ, RZ, R86 ;  /* 0x000000ffff677224 */ /* 0x000fe400078e0056 */
[----:B------:R-:W-:Y:S02]  /*30d0*/  IMAD.MOV.U32 R57, RZ, RZ, R59 ;  /* 0x000000ffff397224 */ /* 0x000fe400078e003b */
[----:B------:R-:W-:Y:S02]  /*30e0*/  IMAD.MOV.U32 R58, RZ, RZ, R73 ;  /* 0x000000ffff3a7224 */ /* 0x000fe400078e0049 */
[----:B------:R-:W-:Y:S01]  /*30f0*/  IMAD.MOV.U32 R59, RZ, RZ, R75 ;  /* 0x000000ffff3b7224 */ /* 0x000fe200078e004b */
[----:B------:R-:W-:Y:S01]  /*3100*/  SGXT.U32 R73, R141, 0x2 ;  /* 0x000000028d49781a */ /* 0x000fe20000000000 */
[----:B------:R-:W-:Y:S01]  /*3110*/  IMAD.MOV.U32 R68, RZ, RZ, R69 ;  /* 0x000000ffff447224 */ /* 0x000fe200078e0045 */
[----:B------:R-:W-:Y:S01]  /*3120*/  STS.128 [R140+UR8+0x800], R92 ;  /* 0x0008005c8c007988 */ /* 0x000fe20008000c08 */
[----:B------:R-:W-:-:S02]  /*3130*/  IMAD.MOV.U32 R69, RZ, RZ, R71 ;  /* 0x000000ffff457224 */ /* 0x000fc400078e0047 */
[----:B------:R-:W-:Y:S01]  /*3140*/  IMAD.MOV.U32 R64, RZ, RZ, R65 ;  /* 0x000000ffff407224 */ /* 0x000fe200078e0041 */
[----:B------:R-:W-:Y:S01]  /*3150*/  STS.128 [R140+UR8+0x1000], R96 ;  /* 0x001000608c007988 */ /* 0x000fe20008000c08 */
[----:B------:R-:W-:Y:S02]  /*3160*/  IMAD.MOV.U32 R70, RZ, RZ, R85 ;  /* 0x000000ffff467224 */ /* 0x000fe400078e0055 */
[----:B------:R-:W-:Y:S01]  /*3170*/  IMAD.MOV.U32 R71, RZ, RZ, R87 ;  /* 0x000000ffff477224 */ /* 0x000fe200078e0057 */
[----:B------:R-:W-:Y:S01]  /*3180*/  STS.128 [R140+UR8+0x1800], R100 ;  /* 0x001800648c007988 */ /* 0x000fe20008000c08 */
[----:B------:R-:W-:-:S03]  /*3190*/  IMAD.MOV.U32 R65, RZ, RZ, R67 ;  /* 0x000000ffff417224 */ /* 0x000fc600078e0043 */
[----:B------:R0:W-:Y:S01]  /*31a0*/  STS.128 [R72+UR8], R56 ;  /* 0x0000003848007988 */ /* 0x0001e20008000c08 */
[----:B------:R-:W-:Y:S02]  /*31b0*/  IMAD.MOV.U32 R66, RZ, RZ, R81 ;  /* 0x000000ffff427224 */ /* 0x000fe400078e0051 */
[----:B------:R-:W-:Y:S01]  /*31c0*/  IMAD.MOV.U32 R67, RZ, RZ, R83 ;  /* 0x000000ffff437224 */ /* 0x000fe200078e0053 */
[C---:B------:R-:W-:Y:S01]  /*31d0*/  LOP3.LUT R75, R73.reuse, 0x8, RZ, 0xfc, !PT ;  /* 0x00000008494b7812 */ /* 0x040fe200078efcff */
[----:B------:R-:W-:Y:S01]  /*31e0*/  IMAD.MOV.U32 R60, RZ, RZ, R61 ;  /* 0x000000ffff3c7224 */ /* 0x000fe200078e003d */
[----:B------:R1:W-:Y:S01]  /*31f0*/  STS.128 [R72+UR8+0x1800], R68 ;  /* 0x0018004448007988 */ /* 0x0003e20008000c08 */
[----:B------:R-:W-:Y:S01]  /*3200*/  IMAD.MOV.U32 R61, RZ, RZ, R63 ;  /* 0x000000ffff3d7224 */ /* 0x000fe200078e003f */
[----:B------:R-:W-:Y:S01]  /*3210*/  LOP3.LUT R81, R73, 0x14, RZ, 0xfc, !PT ;  /* 0x0000001449517812 */ /* 0x000fe200078efcff */
[----:B------:R-:W-:Y:S02]  /*3220*/  IMAD.MOV.U32 R62, RZ, RZ, R77 ;  /* 0x000000ffff3e7224 */ /* 0x000fe400078e004d */
[----:B------:R-:W-:Y:S01]  /*3230*/  IMAD.MOV.U32 R63, RZ, RZ, R79 ;  /* 0x000000ffff3f7224 */ /* 0x000fe200078e004f */
[----:B0-----:R-:W-:-:S02]  /*3240*/  LEA R56, P0, R17, R88, 0x3 ;  /* 0x0000005811387211 */ /* 0x001fc400078018ff */
[C---:B------:R-:W-:Y:S01]  /*3250*/  LOP3.LUT R17, R73.reuse, 0x4, RZ, 0xfc, !PT ;  /* 0x0000000449117812 */ /* 0x040fe200078efcff */
[----:B------:R0:W-:Y:S01]  /*3260*/  STS.128 [R72+UR8+0x1000], R64 ;  /* 0x0010004048007988 */ /* 0x0001e20008000c08 */
[----:B------:R-:W-:Y:S02]  /*3270*/  LOP3.LUT R79, R73, 0x10, RZ, 0xfc, !PT ;  /* 0x00000010494f7812 */ /* 0x000fe400078efcff */
[-C--:B-1----:R-:W-:Y:S02]  /*3280*/  LEA R68, P2, R17, R88.reuse, 0x8 ;  /* 0x0000005811447211 */ /* 0x082fe400078440ff */
[----:B------:R-:W-:Y:S01]  /*3290*/  LOP3.LUT R59, R73, 0x18, RZ, 0xfc, !PT ;  /* 0x00000018493b7812 */ /* 0x000fe200078efcff */
[----:B------:R1:W-:Y:S01]  /*32a0*/  STS.128 [R72+UR8+0x800], R60 ;  /* 0x0008003c48007988 */ /* 0x0003e20008000c08 */
[-C--:B------:R-:W-:Y:S02]  /*32b0*/  LEA.HI.X R57, R107, R89.reuse, RZ, 0x2, P0 ;  /* 0x000000596b397211 */ /* 0x080fe400000f14ff */
[----:B------:R-:W-:Y:S01]  /*32c0*/  LEA R58, P6, R81, R88, 0x8 ;  /* 0x00000058513a7211 */ /* 0x000fe200078c40ff */
[----:B------:R-:W-:Y:S01]  /*32d0*/  BAR.SYNC.DEFER_BLOCKING 0x0 ;  /* 0x0000000000007b1d */ /* 0x000fe20000010000 */
[----:B------:R-:W-:-:S02]  /*32e0*/  LEA.HI.X R69, R108, R89, RZ, 0x2, P2 ;  /* 0x000000596c457211 */ /* 0x000fc400010f14ff */
[-C--:B------:R-:W-:Y:S02]  /*32f0*/  LEA R74, P2, R14, R88.reuse, 0x8 ;  /* 0x000000580e4a7211 */ /* 0x080fe400078440ff */
[-C--:B0-----:R-:W-:Y:S02]  /*3300*/  LEA R64, P3, R75, R88.reuse, 0x8 ;  /* 0x000000584b407211 */ /* 0x081fe400078640ff */
[----:B------:R-:W-:Y:S02]  /*3310*/  LOP3.LUT R77, R73, 0xc, RZ, 0xfc, !PT ;  /* 0x0000000c494d7812 */ /* 0x000fe400078efcff */
[----:B------:R-:W-:Y:S02]  /*3320*/  LEA.HI.X R65, R109, R89, RZ, 0x2, P3 ;  /* 0x000000596d417211 */ /* 0x000fe400018f14ff */
[-C--:B-1----:R-:W-:Y:S02]  /*3330*/  LEA R62, P5, R79, R88.reuse, 0x8 ;  /* 0x000000584f3e7211 */ /* 0x082fe400078a40ff */
[----:B------:R-:W-:-:S02]  /*3340*/  LEA R60, P0, R59, R88, 0x8 ;  /* 0x000000583b3c7211 */ /* 0x000fc400078040ff */
[-C--:B------:R-:W-:Y:S02]  /*3350*/  LEA R70, P1, R9, R88.reuse, 0x8 ;  /* 0x0000005809467211 */ /* 0x080fe400078240ff */
[-C--:B------:R-:W-:Y:S02]  /*3360*/  LEA R76, P3, R13, R88.reuse, 0x8 ;  /* 0x000000580d4c7211 */ /* 0x080fe400078640ff */
[-C--:B------:R-:W-:Y:S02]  /*3370*/  LEA.HI.X R59, R112, R89.reuse, RZ, 0x2, P6 ;  /* 0x00000059703b7211 */ /* 0x080fe400030f14ff */
[-C--:B------:R-:W-:Y:S02]  /*3380*/  LEA.HI.X R63, R111, R89.reuse, RZ, 0x2, P5 ;  /* 0x000000596f3f7211 */ /* 0x080fe400028f14ff */
[----:B------:R-:W-:Y:S01]  /*3390*/  LEA R8, P6, R8, R88, 0x8 ;  /* 0x0000005808087211 */ /* 0x000fe200078c40ff */
[----:B------:R-:W-:Y:S01]  /*33a0*/  LDS.128 R100, [R139+0x300] ;  /* 0x000300008b647984 */ /* 0x000fe20000000c00 */
[----:B------:R-:W-:-:S02]  /*33b0*/  LEA.HI.X R61, R113, R89, RZ, 0x2, P0 ;  /* 0x00000059713d7211 */ /* 0x000fc400000f14ff */
[-C--:B------:R-:W-:Y:S02]  /*33c0*/  LEA.HI.X R75, R116, R89.reuse, RZ, 0x2, P2 ;  /* 0x00000059744b7211 */ /* 0x080fe400010f14ff */
[-C--:B------:R-:W-:Y:S02]  /*33d0*/  LEA R66, P4, R77, R88.reuse, 0x8 ;  /* 0x000000584d427211 */ /* 0x080fe400078840ff */
[-C--:B------:R-:W-:Y:S02]  /*33e0*/  LEA R12, P5, R12, R88.reuse, 0x8 ;  /* 0x000000580c0c7211 */ /* 0x080fe400078a40ff */
[-C--:B------:R-:W-:Y:S02]  /*33f0*/  LEA R78, P0, R7, R88.reuse, 0x8 ;  /* 0x00000058074e7211 */ /* 0x080fe400078040ff */
[----:B------:R-:W-:Y:S02]  /*3400*/  LEA R80, P2, R0, R88, 0x8 ;  /* 0x0000005800507211 */ /* 0x000fe400078440ff */
[----:B------:R-:W-:-:S02]  /*3410*/  LEA.HI.X R71, R115, R89, RZ, 0x2, P1 ;  /* 0x0000005973477211 */ /* 0x000fc400008f14ff */
[-C--:B------:R-:W-:Y:S02]  /*3420*/  LEA.HI.X R77, R117, R89.reuse, RZ, 0x2, P3 ;  /* 0x00000059754d7211 */ /* 0x080fe400018f14ff */
[-C--:B------:R-:W-:Y:S02]  /*3430*/  LEA R10, P1, R10, R88.reuse, 0x8 ;  /* 0x000000580a0a7211 */ /* 0x080fe400078240ff */
[-C--:B------:R-:W-:Y:S02]  /*3440*/  LEA R14, P3, R3, R88.reuse, 0x8 ;  /* 0x00000058030e7211 */ /* 0x080fe400078640ff */
[-C--:B------:R-:W-:Y:S02]  /*3450*/  LEA.HI.X R9, R120, R89.reuse, RZ, 0x2, P6 ;  /* 0x0000005978097211 */ /* 0x080fe400030f14ff */
[----:B------:R-:W-:Y:S02]  /*3460*/  LEA.HI.X R13, R119, R89, RZ, 0x2, P5 ;  /* 0x00000059770d7211 */ /* 0x000fe400028f14ff */
[----:B------:R-:W-:-:S02]  /*3470*/  LEA R86, P6, R22, R88, 0x8 ;  /* 0x0000005816567211 */ /* 0x000fc400078c40ff */
[-C--:B------:R-:W-:Y:S02]  /*3480*/  LEA.HI.X R79, R121, R89.reuse, RZ, 0x2, P0 ;  /* 0x00000059794f7211 */ /* 0x080fe400000f14ff */
[-C--:B------:R-:W-:Y:S02]  /*3490*/  LEA.HI.X R81, R123, R89.reuse, RZ, 0x2, P2 ;  /* 0x000000597b517211 */ /* 0x080fe400010f14ff */
[----:B------:R-:W-:Y:S02]  /*34a0*/  LEA.HI.X R67, R110, R89, RZ, 0x2, P4 ;  /* 0x000000596e437211 */ /* 0x000fe400020f14ff */
[-C--:B------:R-:W-:Y:S01]  /*34b0*/  LEA R84, P5, R11, R88.reuse, 0x8 ;  /* 0x000000580b547211 */ /* 0x080fe200078a40ff */
[----:B------:R-:W-:Y:S01]  /*34c0*/  LDS.128 R108, [R139+0x500] ;  /* 0x000500008b6c7984 */ /* 0x000fe20000000c00 */
[-C--:B------:R-:W-:Y:S02]  /*34d0*/  LEA R90, P0, R5, R88.reuse, 0x8 ;  /* 0x00000058055a7211 */ /* 0x080fe400078040ff */
[----:B------:R-:W-:-:S02]  /*34e0*/  LEA R22, P2, R15, R88, 0x8 ;  /* 0x000000580f167211 */ /* 0x000fc400078440ff */
[-C--:B------:R-:W-:Y:S02]  /*34f0*/  LEA R16, P4, R16, R88.reuse, 0x8 ;  /* 0x0000005810107211 */ /* 0x080fe400078840ff */
[-C--:B------:R-:W-:Y:S02]  /*3500*/  LEA.HI.X R11, R122, R89.reuse, RZ, 0x2, P1 ;  /* 0x000000597a0b7211 */ /* 0x080fe400008f14ff */
[----:B------:R-:W-:Y:S02]  /*3510*/  LEA.HI.X R15, R124, R89, RZ, 0x2, P3 ;  /* 0x000000597c0f7211 */ /* 0x000fe400018f14ff */
[-C--:B------:R-:W-:Y:S02]  /*3520*/  LEA R20, P1, R20, R88.reuse, 0x8 ;  /* 0x0000005814147211 */ /* 0x080fe400078240ff */
[----:B------:R-:W-:Y:S02]  /*3530*/  LEA R92, P3, R21, R88, 0x8 ;  /* 0x00000058155c7211 */ /* 0x000fe400078640ff */
[----:B------:R-:W-:-:S02]  /*3540*/  LOP3.LUT R73, R73, 0x1c, RZ, 0xfc, !PT ;  /* 0x0000001c49497812 */ /* 0x000fc400078efcff */
[-C--:B------:R-:W-:Y:S02]  /*3550*/  LEA.HI.X R91, R128, R89.reuse, RZ, 0x2, P0 ;  /* 0x00000059805b7211 */ /* 0x080fe400000f14ff */
[-C--:B------:R-:W-:Y:S02]  /*3560*/  LEA.HI.X R17, R118, R89.reuse, RZ, 0x2, P4 ;  /* 0x0000005976117211 */ /* 0x080fe400020f14ff */
[-C--:B------:R-:W-:Y:S01]  /*3570*/  LEA R94, P0, R23, R88.reuse, 0x8 ;  /* 0x00000058175e7211 */ /* 0x080fe200078040ff */
[----:B------:R-:W-:Y:S01]  /*3580*/  LDS.128 R116, [R139+0x700] ;  /* 0x000700008b747984 */ /* 0x000fe20000000c00 */
[----:B------:R-:W-:Y:S02]  /*3590*/  LEA R82, P4, R19, R88, 0x8 ;  /* 0x0000005813527211 */ /* 0x000fe400078840ff */
[-C--:B------:R-:W-:Y:S02]  /*35a0*/  LEA.HI.X R21, R129, R89.reuse, RZ, 0x2, P1 ;  /* 0x0000005981157211 */ /* 0x080fe400008f14ff */
[----:B------:R-:W-:-:S02]  /*35b0*/  LEA.HI.X R23, R130, R89, RZ, 0x2, P2 ;  /* 0x0000005982177211 */ /* 0x000fc400010f14ff */
[-C--:B------:R-:W-:Y:S02]  /*35c0*/  LEA.HI.X R93, R131, R89.reuse, RZ, 0x2, P3 ;  /* 0x00000059835d7211 */ /* 0x080fe400018f14ff */
[-C--:B------:R-:W-:Y:S02]  /*35d0*/  LEA R104, P1, R104, R88.reuse, 0x8 ;  /* 0x0000005868687211 */ /* 0x080fe400078240ff */
[-C--:B------:R-:W-:Y:S02]  /*35e0*/  LEA R96, P2, R105, R88.reuse, 0x8 ;  /* 0x0000005869607211 */ /* 0x080fe400078440ff */
[----:B------:R-:W-:Y:S02]  /*35f0*/  LEA R98, P3, R73, R88, 0x8 ;  /* 0x0000005849627211 */ /* 0x000fe400078640ff */
[-C--:B------:R-:W-:Y:S02]  /*3600*/  LEA.HI.X R83, R125, R89.reuse, RZ, 0x2, P4 ;  /* 0x000000597d537211 */ /* 0x080fe400020f14ff */
[----:B------:R-:W-:-:S02]  /*3610*/  LEA.HI.X R87, R127, R89, RZ, 0x2, P6 ;  /* 0x000000597f577211 */ /* 0x000fc400030f14ff */
[-C--:B------:R-:W-:Y:S02]  /*3620*/  LEA R6, P4, R6, R88.reuse, 0x8 ;  /* 0x0000005806067211 */ /* 0x080fe400078840ff */
[-C--:B------:R-:W-:Y:S02]  /*3630*/  LEA.HI.X R85, R126, R89.reuse, RZ, 0x2, P5 ;  /* 0x000000597e557211 */ /* 0x080fe400028f14ff */
[----:B------:R-:W-:Y:S02]  /*3640*/  LEA R4, P6, R4, R88, 0x8 ;  /* 0x0000005804047211 */ /* 0x000fe400078c40ff */
[-C--:B------:R-:W-:Y:S02]  /*3650*/  LEA.HI.X R95, R135, R89.reuse, RZ, 0x2, P0 ;  /* 0x00000059875f7211 */ /* 0x080fe400000f14ff */
[-C--:B------:R-:W-:Y:S02]  /*3660*/  LEA.HI.X R105, R136, R89.reuse, RZ, 0x2, P1 ;  /* 0x0000005988697211 */ /* 0x080fe400008f14ff */
[----:B------:R-:W-:-:S02]  /*3670*/  LEA.HI.X R97, R138, R89, RZ, 0x2, P2 ;  /* 0x000000598a617211 */ /* 0x000fc400010f14ff */
[-C--:B------:R-:W-:Y:S01]  /*3680*/  LEA.HI.X R99, R114, R89.reuse, RZ, 0x2, P3 ;  /* 0x0000005972637211 */ /* 0x080fe200018f14ff */
[----:B------:R-:W-:Y:S01]  /*3690*/  IMAD.WIDE.U32 R120, R18, 0x4, R84 ;  /* 0x0000000412787825 */ /* 0x000fe200078e0054 */
[-C--:B------:R-:W-:Y:S01]  /*36a0*/  LEA R2, P5, R2, R88.reuse, 0x8 ;  /* 0x0000005802027211 */ /* 0x080fe200078a40ff */
[----:B------:R-:W-:Y:S01]  /*36b0*/  LDS.128 R112, [R139+0x600] ;  /* 0x000600008b707984 */ /* 0x000fe20000000c00 */
[-C--:B------:R-:W-:Y:S01]  /*36c0*/  LEA.HI.X R7, R132, R89.reuse, RZ, 0x2, P4 ;  /* 0x0000005984077211 */ /* 0x080fe200020f14ff */
[----:B------:R-:W-:Y:S01]  /*36d0*/  IMAD.WIDE.U32 R122, R18, 0x4, R86 ;  /* 0x00000004127a7825 */ /* 0x000fe200078e0056 */
[----:B------:R-:W-:Y:S01]  /*36e0*/  LEA.HI.X R5, R134, R89, RZ, 0x2, P6 ;  /* 0x0000005986057211 */ /* 0x000fe200030f14ff */
[----:B------:R-:W0:Y:S01]  /*36f0*/  LDS.128 R84, [R139] ;  /* 0x000000008b547984 */ /* 0x000e220000000c00 */
[----:B------:R-:W-:Y:S01]  /*3700*/  LEA R88, P4, R106, R88, 0x8 ;  /* 0x000000586a587211 */ /* 0x000fe200078840ff */
[----:B------:R-:W-:-:S04]  /*3710*/  IMAD.WIDE.U32 R134, R18, 0x4, R92 ;  /* 0x0000000412867825 */ /* 0x000fc800078e005c */
[C---:B------:R-:W-:Y:S02]  /*3720*/  IMAD.WIDE.U32 R144, R18.reuse, 0x4, R94 ;  /* 0x0000000412907825 */ /* 0x040fe400078e005e */
[----:B------:R-:W1:Y:S02]  /*3730*/  LDS.128 R92, [R139+0x100] ;  /* 0x000100008b5c7984 */ /* 0x000e640000000c00 */
[C---:B------:R-:W-:Y:S02]  /*3740*/  IMAD.WIDE.U32 R146, R18.reuse, 0x4, R104 ;  /* 0x0000000412927825 */ /* 0x040fe400078e0068 */
[----:B------:R-:W-:Y:S02]  /*3750*/  LDS.128 R104, [R139+0x400] ;  /* 0x000400008b687984 */ /* 0x000fe40000000c00 */
[----:B------:R-:W-:-:S04]  /*3760*/  IMAD.WIDE.U32 R148, R18, 0x4, R96 ;  /* 0x0000000412947825 */ /* 0x000fc800078e0060 */
[C---:B------:R-:W-:Y:S02]  /*3770*/  IMAD.WIDE.U32 R150, R18.reuse, 0x4, R98 ;  /* 0x0000000412967825 */ /* 0x040fe400078e0062 */
[----:B------:R-:W2:Y:S01]  /*3780*/  LDS.128 R96, [R139+0x200] ;  /* 0x000200008b607984 */ /* 0x000ea20000000c00 */
[-C--:B------:R-:W-:Y:S01]  /*3790*/  LEA.HI.X R3, R133, R89.reuse, RZ, 0x2, P5 ;  /* 0x0000005985037211 */ /* 0x080fe200028f14ff */
[----:B------:R-:W-:Y:S01]  /*37a0*/  IMAD.WIDE.U32 R142, R18, 0x4, R4 ;  /* 0x00000004128e7825 */ /* 0x000fe200078e0004 */
[----:B------:R-:W-:-:S03]  /*37b0*/  LEA.HI.X R89, R137, R89, RZ, 0x2, P4 ;  /* 0x0000005989597211 */ /* 0x000fc600020f14ff */
[----:B------:R-:W-:-:S04]  /*37c0*/  IMAD.WIDE.U32 R136, R18, 0x4, R6 ;  /* 0x0000000412887825 */ /* 0x000fc800078e0006 */
[----:B------:R-:W-:-:S04]  /*37d0*/  IMAD.WIDE.U32 R130, R18, 0x4, R20 ;  /* 0x0000000412827825 */ /* 0x000fc800078e0014 */
[----:B------:R-:W-:-:S04]  /*37e0*/  IMAD.WIDE.U32 R132, R18, 0x4, R22 ;  /* 0x0000000412847825 */ /* 0x000fc800078e0016 */
[----:B------:R-:W-:Y:S02]  /*37f0*/  IMAD.MOV.U32 R4, RZ, RZ, R24 ;  /* 0x000000ffff047224 */ /* 0x000fe400078e0018 */
[----:B------:R-:W-:Y:S02]  /*3800*/  IMAD.MOV.U32 R5, RZ, RZ, R26 ;  /* 0x000000ffff057224 */ /* 0x000fe400078e001a */
[----:B------:R-:W-:Y:S02]  /*3810*/  IMAD.MOV.U32 R6, RZ, RZ, R40 ;  /* 0x000000ffff067224 */ /* 0x000fe400078e0028 */
[----:B------:R-:W-:Y:S01]  /*3820*/  IMAD.MOV.U32 R7, RZ, RZ, R42 ;  /* 0x000000ffff077224 */ /* 0x000fe200078e002a */
[----:B------:R-:W-:Y:S01]  /*3830*/  BAR.SYNC.DEFER_BLOCKING 0x0 ;  /* 0x0000000000007b1d */ /* 0x000fe20000010000 */
[----:B------:R-:W-:Y:S02]  /*3840*/  IMAD.MOV.U32 R20, RZ, RZ, R28 ;  /* 0x000000ffff147224 */ /* 0x000fe400078e001c */
[----:B------:R-:W-:-:S02]  /*3850*/  IMAD.MOV.U32 R21, RZ, RZ, R30 ;  /* 0x000000ffff157224 */ /* 0x000fc400078e001e */
[----:B------:R-:W-:Y:S02]  /*3860*/  IMAD.MOV.U32 R22, RZ, RZ, R44 ;  /* 0x000000ffff167224 */ /* 0x000fe400078e002c */
[----:B------:R-:W-:Y:S02]  /*3870*/  IMAD.MOV.U32 R23, RZ, RZ, R46 ;  /* 0x000000ffff177224 */ /* 0x000fe400078e002e */
[----:B------:R-:W-:-:S04]  /*3880*/  IMAD.WIDE.U32 R56, R18, 0x4, R56 ;  /* 0x0000000412387825 */ /* 0x000fc800078e0038 */
[----:B------:R-:W-:-:S04]  /*3890*/  IMAD.WIDE.U32 R68, R18, 0x4, R68 ;  /* 0x0000000412447825 */ /* 0x000fc800078e0044 */
[----:B------:R-:W-:-:S04]  /*38a0*/  IMAD.WIDE.U32 R64, R18, 0x4, R64 ;  /* 0x0000000412407825 */ /* 0x000fc800078e0040 */
[C---:B------:R-:W-:Y:S01]  /*38b0*/  IMAD.WIDE.U32 R66, R18.reuse, 0x4, R66 ;  /* 0x0000000412427825 */ /* 0x040fe200078e0042 */
[----:B------:R3:W-:Y:S03]  /*38c0*/  STS.128 [R140+UR8], R4 ;  /* 0x000000048c007988 */ /* 0x0007e60008000c08 */
[----:B------:R-:W-:-:S04]  /*38d0*/  IMAD.WIDE.U32 R62, R18, 0x4, R62 ;  /* 0x00000004123e7825 */ /* 0x000fc800078e003e */
[C---:B------:R-:W-:Y:S01]  /*38e0*/  IMAD.WIDE.U32 R58, R18.reuse, 0x4, R58 ;  /* 0x00000004123a7825 */ /* 0x040fe200078e003a */
[----:B------:R4:W-:Y:S03]  /*38f0*/  STS.128 [R140+UR8+0x800], R20 ;  /* 0x000800148c007988 */ /* 0x0009e60008000c08 */
[----:B------:R-:W-:-:S04]  /*3900*/  IMAD.WIDE.U32 R60, R18, 0x4, R60 ;  /* 0x00000004123c7825 */ /* 0x000fc800078e003c */
        /* <DEDUP_REMOVED lines=24> */
[----:B---3--:R-:W-:Y:S02]  /*3a90*/  IMAD.MOV.U32 R4, RZ, RZ, R29 ;  /* 0x000000ffff047224 */ /* 0x008fe400078e001d */
[----:B------:R-:W-:-:S02]  /*3aa0*/  IMAD.MOV.U32 R5, RZ, RZ, R31 ;  /* 0x000000ffff057224 */ /* 0x000fc400078e001f */
[----:B------:R-:W-:Y:S02]  /*3ab0*/  IMAD.MOV.U32 R26, RZ, RZ, R41 ;  /* 0x000000ffff1a7224 */ /* 0x000fe400078e0029 */
[----:B------:R-:W-:Y:S02]  /*3ac0*/  IMAD.MOV.U32 R27, RZ, RZ, R43 ;  /* 0x000000ffff1b7224 */ /* 0x000fe400078e002b */
[----:B------:R-:W-:Y:S02]  /*3ad0*/  IMAD.MOV.U32 R6, RZ, RZ, R45 ;  /* 0x000000ffff067224 */ /* 0x000fe400078e002d */
[----:B------:R-:W-:Y:S02]  /*3ae0*/  IMAD.MOV.U32 R7, RZ, RZ, R47 ;  /* 0x000000ffff077224 */ /* 0x000fe400078e002f */
[----:B----4-:R-:W-:Y:S02]  /*3af0*/  IMAD.MOV.U32 R20, RZ, RZ, R33 ;  /* 0x000000ffff147224 */ /* 0x010fe400078e0021 */
[----:B------:R-:W-:-:S02]  /*3b00*/  IMAD.MOV.U32 R21, RZ, RZ, R35 ;  /* 0x000000ffff157224 */ /* 0x000fc400078e0023 */
[----:B------:R-:W-:Y:S02]  /*3b10*/  IMAD.MOV.U32 R22, RZ, RZ, R49 ;  /* 0x000000ffff167224 */ /* 0x000fe400078e0031 */
[----:B------:R-:W-:Y:S02]  /*3b20*/  IMAD.MOV.U32 R23, RZ, RZ, R51 ;  /* 0x000000ffff177224 */ /* 0x000fe400078e0033 */
[----:B------:R-:W-:Y:S02]  /*3b30*/  IMAD.MOV.U32 R28, RZ, RZ, R37 ;  /* 0x000000ffff1c7224 */ /* 0x000fe400078e0025 */
[----:B------:R-:W-:Y:S02]  /*3b40*/  IMAD.MOV.U32 R29, RZ, RZ, R39 ;  /* 0x000000ffff1d7224 */ /* 0x000fe400078e0027 */
[----:B------:R-:W-:Y:S02]  /*3b50*/  IMAD.MOV.U32 R30, RZ, RZ, R53 ;  /* 0x000000ffff1e7224 */ /* 0x000fe400078e0035 */
[----:B------:R-:W-:Y:S01]  /*3b60*/  IMAD.MOV.U32 R31, RZ, RZ, R55 ;  /* 0x000000ffff1f7224 */ /* 0x000fe200078e0037 */
[----:B------:R-:W-:Y:S04]  /*3b70*/  STS.128 [R140+UR8+0x1000], R88 ;  /* 0x001000588c007988 */ /* 0x000fe80008000c08 */
[----:B------:R-:W-:Y:S04]  /*3b80*/  STS.128 [R140+UR8+0x1800], R124 ;  /* 0x0018007c8c007988 */ /* 0x000fe80008000c08 */
[----:B------:R-:W-:Y:S04]  /*3b90*/  STS.128 [R72+UR8], R24 ;  /* 0x0000001848007988 */ /* 0x000fe80008000c08 */
[----:B------:R-:W-:Y:S04]  /*3ba0*/  STS.128 [R72+UR8+0x800], R4 ;  /* 0x0008000448007988 */ /* 0x000fe80008000c08 */
[----:B------:R-:W-:Y:S04]  /*3bb0*/  STS.128 [R72+UR8+0x1000], R20 ;  /* 0x0010001448007988 */ /* 0x000fe80008000c08 */
[----:B------:R-:W-:Y:S01]  /*3bc0*/  STS.128 [R72+UR8+0x1800], R28 ;  /* 0x0018001c48007988 */ /* 0x000fe20008000c08 */
[----:B------:R-:W-:Y:S06]  /*3bd0*/  BAR.SYNC.DEFER_BLOCKING 0x0 ;  /* 0x0000000000007b1d */ /* 0x000fec0000010000 */
[----:B------:R-:W3:Y:S04]  /*3be0*/  LDS.128 R4, [R139] ;  /* 0x000000008b047984 */ /* 0x000ee80000000c00 */
[----:B------:R-:W4:Y:S04]  /*3bf0*/  LDS.128 R20, [R139+0x100] ;  /* 0x000100008b147984 */ /* 0x000f280000000c00 */
[----:B------:R-:W5:Y:S04]  /*3c00*/  LDS.128 R24, [R139+0x200] ;  /* 0x000200008b187984 */ /* 0x000f680000000c00 */
[----:B------:R-:W5:Y:S04]  /*3c10*/  LDS.128 R28, [R139+0x300] ;  /* 0x000300008b1c7984 */ /* 0x000f680000000c00 */
[----:B------:R-:W5:Y:S04]  /*3c20*/  LDS.128 R36, [R139+0x400] ;  /* 0x000400008b247984 */ /* 0x000f680000000c00 */
[----:B------:R-:W5:Y:S04]  /*3c30*/  LDS.128 R32, [R139+0x500] ;  /* 0x000500008b207984 */ /* 0x000f680000000c00 */
[----:B------:R-:W5:Y:S04]  /*3c40*/  LDS.128 R40, [R139+0x600] ;  /* 0x000600008b287984 */ /* 0x000f680000000c00 */
[----:B------:R-:W5:Y:S04]  /*3c50*/  LDS.128 R44, [R139+0x700] ;  /* 0x000700008b2c7984 */ /* 0x000f680000000c00 */
[----:B0-----:R-:W-:Y:S04]  /*3c60*/  STG.E desc[UR10][R56.64], R84 ;  /* 0x0000005438007986 */ /* 0x001fe8000c10190a */
[----:B------:R-:W-:Y:S04]  /*3c70*/  STG.E desc[UR10][R56.64+0x80], R86 ;  /* 0x0000805638007986 */ /* 0x000fe8000c10190a */
[----:B-1----:R-:W-:Y:S04]  /*3c80*/  STG.E desc[UR10][R68.64], R92 ;  /* 0x0000005c44007986 */ /* 0x002fe8000c10190a */
[----:B------:R-:W-:Y:S04]  /*3c90*/  STG.E desc[UR10][R68.64+0x80], R94 ;  /* 0x0000805e44007986 */ /* 0x000fe8000c10190a */
[----:B------:R-:W-:Y:S04]  /*3ca0*/  STG.E desc[UR10][R64.64], R85 ;  /* 0x0000005540007986 */ /* 0x000fe8000c10190a */
[----:B------:R-:W-:Y:S04]  /*3cb0*/  STG.E desc[UR10][R64.64+0x80], R87 ;  /* 0x0000805740007986 */ /* 0x000fe8000c10190a */
[----:B------:R-:W-:Y:S04]  /*3cc0*/  STG.E desc[UR10][R66.64], R93 ;  /* 0x0000005d42007986 */ /* 0x000fe8000c10190a */
[----:B------:R-:W-:Y:S04]  /*3cd0*/  STG.E desc[UR10][R66.64+0x80], R95 ;  /* 0x0000805f42007986 */ /* 0x000fe8000c10190a */
[----:B--2---:R-:W-:Y:S04]  /*3ce0*/  STG.E desc[UR10][R62.64], R96 ;  /* 0x000000603e007986 */ /* 0x004fe8000c10190a */
[----:B------:R-:W-:Y:S04]  /*3cf0*/  STG.E desc[UR10][R62.64+0x80], R98 ;  /* 0x000080623e007986 */ /* 0x000fe8000c10190a */
        /* <DEDUP_REMOVED lines=22> */
[----:B---3--:R-:W-:Y:S04]  /*3e60*/  STG.E desc[UR10][R80.64], R4 ;  /* 0x0000000450007986 */ /* 0x008fe8000c10190a */
[----:B------:R-:W-:Y:S04]  /*3e70*/  STG.E desc[UR10][R80.64+0x80], R6 ;  /* 0x0000800650007986 */ /* 0x000fe8000c10190a */
[----:B----4-:R-:W-:Y:S04]  /*3e80*/  STG.E desc[UR10][R14.64], R20 ;  /* 0x000000140e007986 */ /* 0x010fe8000c10190a */
[----:B------:R-:W-:Y:S04]  /*3e90*/  STG.E desc[UR10][R14.64+0x80], R22 ;  /* 0x000080160e007986 */ /* 0x000fe8000c10190a */
[----:B------:R-:W-:Y:S04]  /*3ea0*/  STG.E desc[UR10][R82.64], R5 ;  /* 0x0000000552007986 */ /* 0x000fe8000c10190a */
[----:B------:R-:W-:Y:S04]  /*3eb0*/  STG.E desc[UR10][R82.64+0x80], R7 ;  /* 0x0000800752007986 */ /* 0x000fe8000c10190a */
[----:B------:R-:W-:Y:S04]  /*3ec0*/  STG.E desc[UR10][R120.64], R21 ;  /* 0x0000001578007986 */ /* 0x000fe8000c10190a */
[----:B------:R-:W-:Y:S04]  /*3ed0*/  STG.E desc[UR10][R120.64+0x80], R23 ;  /* 0x0000801778007986 */ /* 0x000fe8000c10190a */
[----:B-----5:R-:W-:Y:S04]  /*3ee0*/  STG.E desc[UR10][R122.64], R24 ;  /* 0x000000187a007986 */ /* 0x020fe8000c10190a */
        /* <DEDUP_REMOVED lines=22> */
[----:B------:R-:W-:Y:S01]  /*4050*/  STG.E desc[UR10][R18.64+0x80], R47 ;  /* 0x0000802f12007986 */ /* 0x000fe2000c10190a */
[----:B------:R-:W-:Y:S05]  /*4060*/  EXIT ;  /* 0x000000000000794d */ /* 0x000fea0003800000 */
.L_x_0:
[----:B------:R-:W-:-:S00]  /*4070*/  BRA `(.L_x_0) ;  /* 0xfffffffc00fc7947 */ /* 0x000fc0000383ffff */
[----:B------:R-:W-:-:S00]  /*4080*/  NOP ;  /* 0x0000000000007918 */ /* 0x000fc00000000000 */
[----:B------:R-:W-:-:S00]  /*4090*/  NOP ;  /* 0x0000000000007918 */ /* 0x000fc00000000000 */
[----:B------:R-:W-:-:S00]  /*40a0*/  NOP ;  /* 0x0000000000007918 */ /* 0x000fc00000000000 */
[----:B------:R-:W-:-:S00]  /*40b0*/  NOP ;  /* 0x0000000000007918 */ /* 0x000fc00000000000 */
[----:B------:R-:W-:-:S00]  /*40c0*/  NOP ;  /* 0x0000000000007918 */ /* 0x000fc00000000000 */
[----:B------:R-:W-:-:S00]  /*40d0*/  NOP ;  /* 0x0000000000007918 */ /* 0x000fc00000000000 */
[----:B------:R-:W-:-:S00]  /*40e0*/  NOP ;  /* 0x0000000000007918 */ /* 0x000fc00000000000 */
[----:B------:R-:W-:-:S00]  /*40f0*/  NOP ;  /* 0x0000000000007918 */ /* 0x000fc00000000000 */
.L_x_1:


//--------------------- .nv.shared.gluon_mma      --------------------------
	.section	.nv.shared.gluon_mma,"aw",@nobits
	.sectionflags	@""
	.align	16
	.zero		1024


//--------------------- .nv.shared.reserved.0     --------------------------
	.section	.nv.shared.reserved.0,"aw",@nobits
	.weak		__nv_reservedSMEM_offset_0_alias
	.size		__nv_reservedSMEM_offset_0_alias, 0, 0
	.other		__nv_reservedSMEM_offset_0_alias,@"STO_CUDA_RESERVED_SHARED STV_DEFAULT"
__nv_reservedSMEM_offset_0_alias:
	.zero		0


//--------------------- .nv.constant0.gluon_mma   --------------------------
	.section	.nv.constant0.gluon_mma,"a",@progbits
	.sectionflags	@""
	.align	4
.nv.constant0.gluon_mma:
	.zero		568


//--------------------- SYMBOLS --------------------------

	.type		.nv.reservedSmem.offset0,@object
	.size		.nv.reservedSmem.offset0,0x4
